//
// Generated by NVIDIA NVVM Compiler
//
// Compiler Build ID: CL-36424714
// Cuda compilation tools, release 13.0, V13.0.88
// Based on NVVM 20.0.0
//

.version 9.0
.target sm_100
.address_size 64

	// .globl	_Z3addiPfS_
.func  (.param .align 16 .b8 func_retval0[16]) __internal_trig_reduction_slowpathd
(
	.param .b64 __internal_trig_reduction_slowpathd_param_0
)
;
.global .align 8 .b8 __cudart_i2opi_d[144] = {8, 93, 141, 31, 177, 95, 251, 107, 234, 146, 82, 138, 247, 57, 7, 61, 123, 241, 229, 235, 199, 186, 39, 117, 45, 234, 95, 158, 102, 63, 70, 79, 183, 9, 203, 39, 207, 126, 54, 109, 31, 109, 10, 90, 139, 17, 47, 239, 15, 152, 5, 222, 255, 151, 248, 31, 59, 40, 249, 189, 139, 95, 132, 156, 244, 57, 83, 131, 57, 214, 145, 57, 65, 126, 95, 180, 38, 112, 156, 233, 132, 68, 187, 46, 245, 53, 130, 232, 62, 167, 41, 177, 28, 235, 29, 254, 28, 146, 209, 9, 234, 46, 73, 6, 224, 210, 77, 66, 58, 110, 36, 183, 97, 197, 187, 222, 171, 99, 81, 254, 65, 144, 67, 60, 153, 149, 98, 219, 192, 221, 52, 245, 209, 87, 39, 252, 41, 21, 68, 78, 110, 131, 249, 162};
.global .align 16 .b8 __cudart_sin_cos_coeffs[128] = {70, 210, 176, 44, 241, 229, 90, 190, 146, 227, 172, 105, 227, 29, 199, 62, 161, 98, 219, 25, 160, 1, 42, 191, 24, 8, 17, 17, 17, 17, 129, 63, 84, 85, 85, 85, 85, 85, 197, 191, 0, 0, 0, 0, 0, 0, 0, 0, 0, 0, 0, 0, 0, 0, 0, 0, 100, 129, 253, 32, 131, 255, 168, 189, 40, 133, 239, 193, 167, 238, 33, 62, 217, 230, 6, 142, 79, 126, 146, 190, 233, 188, 221, 25, 160, 1, 250, 62, 71, 93, 193, 22, 108, 193, 86, 191, 81, 85, 85, 85, 85, 85, 165, 63, 0, 0, 0, 0, 0, 0, 224, 191, 0, 0, 0, 0, 0, 0, 240, 63};

.visible .entry _Z3addiPfS_(
	.param .u32 _Z3addiPfS__param_0,
	.param .u64 .ptr .align 1 _Z3addiPfS__param_1,
	.param .u64 .ptr .align 1 _Z3addiPfS__param_2
)
{
	.reg .pred 	%p<7>;
	.reg .b32 	%r<31>;
	.reg .b32 	%f<16>;
	.reg .b64 	%rd<18>;

	ld.param.u32 	%r12, [_Z3addiPfS__param_0];
	ld.param.u64 	%rd3, [_Z3addiPfS__param_1];
	ld.param.u64 	%rd4, [_Z3addiPfS__param_2];
	cvta.to.global.u64 	%rd1, %rd4;
	cvta.to.global.u64 	%rd2, %rd3;
	mov.u32 	%r13, %ctaid.x;
	mov.u32 	%r14, %ntid.x;
	mov.u32 	%r15, %tid.x;
	mad.lo.s32 	%r29, %r13, %r14, %r15;
	mov.u32 	%r16, %nctaid.x;
	mul.lo.s32 	%r2, %r14, %r16;
	setp.ge.s32 	%p1, %r29, %r12;
	@%p1 bra 	$L__BB0_7;
	add.s32 	%r17, %r29, %r2;
	max.s32 	%r18, %r12, %r17;
	setp.lt.s32 	%p2, %r17, %r12;
	selp.u32 	%r19, 1, 0, %p2;
	add.s32 	%r20, %r17, %r19;
	sub.s32 	%r21, %r18, %r20;
	div.u32 	%r22, %r21, %r2;
	add.s32 	%r3, %r22, %r19;
	and.b32  	%r23, %r3, 3;
	setp.eq.s32 	%p3, %r23, 3;
	@%p3 bra 	$L__BB0_4;
	add.s32 	%r24, %r3, 1;
	and.b32  	%r25, %r24, 3;
	neg.s32 	%r27, %r25;
$L__BB0_3:
	.pragma "nounroll";
	mul.wide.s32 	%rd5, %r29, 4;
	add.s64 	%rd6, %rd1, %rd5;
	add.s64 	%rd7, %rd2, %rd5;
	ld.global.f32 	%f1, [%rd7];
	ld.global.f32 	%f2, [%rd6];
	add.f32 	%f3, %f1, %f2;
	st.global.f32 	[%rd6], %f3;
	add.s32 	%r29, %r29, %r2;
	add.s32 	%r27, %r27, 1;
	setp.ne.s32 	%p4, %r27, 0;
	@%p4 bra 	$L__BB0_3;
$L__BB0_4:
	setp.lt.u32 	%p5, %r3, 3;
	@%p5 bra 	$L__BB0_7;
	mul.wide.s32 	%rd11, %r2, 4;
	shl.b32 	%r26, %r2, 2;
$L__BB0_6:
	mul.wide.s32 	%rd8, %r29, 4;
	add.s64 	%rd9, %rd2, %rd8;
	ld.global.f32 	%f4, [%rd9];
	add.s64 	%rd10, %rd1, %rd8;
	ld.global.f32 	%f5, [%rd10];
	add.f32 	%f6, %f4, %f5;
	st.global.f32 	[%rd10], %f6;
	add.s64 	%rd12, %rd9, %rd11;
	ld.global.f32 	%f7, [%rd12];
	add.s64 	%rd13, %rd10, %rd11;
	ld.global.f32 	%f8, [%rd13];
	add.f32 	%f9, %f7, %f8;
	st.global.f32 	[%rd13], %f9;
	add.s64 	%rd14, %rd12, %rd11;
	ld.global.f32 	%f10, [%rd14];
	add.s64 	%rd15, %rd13, %rd11;
	ld.global.f32 	%f11, [%rd15];
	add.f32 	%f12, %f10, %f11;
	st.global.f32 	[%rd15], %f12;
	add.s64 	%rd16, %rd14, %rd11;
	ld.global.f32 	%f13, [%rd16];
	add.s64 	%rd17, %rd15, %rd11;
	ld.global.f32 	%f14, [%rd17];
	add.f32 	%f15, %f13, %f14;
	st.global.f32 	[%rd17], %f15;
	add.s32 	%r29, %r26, %r29;
	setp.lt.s32 	%p6, %r29, %r12;
	@%p6 bra 	$L__BB0_6;
$L__BB0_7:
	ret;

}
	// .globl	_Z12create_nodesiP6Node_tS0_
.visible .entry _Z12create_nodesiP6Node_tS0_(
	.param .u32 _Z12create_nodesiP6Node_tS0__param_0,
	.param .u64 .ptr .align 1 _Z12create_nodesiP6Node_tS0__param_1,
	.param .u64 .ptr .align 1 _Z12create_nodesiP6Node_tS0__param_2
)
{
	.reg .pred 	%p<10>;
	.reg .b32 	%r<25>;
	.reg .b32 	%f<7>;
	.reg .b64 	%rd<25>;
	.reg .b64 	%fd<37>;

	ld.param.u32 	%r10, [_Z12create_nodesiP6Node_tS0__param_0];
	ld.param.u64 	%rd6, [_Z12create_nodesiP6Node_tS0__param_1];
	ld.param.u64 	%rd7, [_Z12create_nodesiP6Node_tS0__param_2];
	mov.u32 	%r11, %ctaid.x;
	mov.u32 	%r1, %ntid.x;
	mov.u32 	%r12, %tid.x;
	mad.lo.s32 	%r23, %r11, %r1, %r12;
	setp.ne.s32 	%p1, %r23, 0;
	@%p1 bra 	$L__BB1_2;
	cvta.to.global.u64 	%rd8, %rd7;
	mov.b64 	%rd9, 0;
	st.global.u64 	[%rd8+8], %rd9;
	mov.b32 	%r13, 0;
	st.global.u32 	[%rd8], %r13;
	st.global.u64 	[%rd8+16], %rd6;
	mov.f32 	%f4, 0f00000000;
	st.global.v2.f32 	[%rd8+24], {%f4, %f4};
	mul.wide.s32 	%rd10, %r10, 32;
	add.s64 	%rd11, %rd6, %rd10;
	add.s64 	%rd12, %rd11, -32;
	mov.b32 	%r14, 1065353216;
	st.global.u32 	[%rd8+32], %r14;
	st.global.u64 	[%rd8+40], %rd12;
	st.global.u64 	[%rd8+48], %rd9;
	st.global.v2.f32 	[%rd8+56], {%f4, %f4};
$L__BB1_2:
	setp.ge.s32 	%p2, %r23, %r10;
	@%p2 bra 	$L__BB1_13;
	add.s32 	%r15, %r10, 1;
	cvt.rn.f32.s32 	%f1, %r15;
	cvt.f64.f32 	%fd1, %f1;
	add.s32 	%r3, %r10, -1;
	mov.u32 	%r16, %nctaid.x;
	mul.lo.s32 	%r4, %r1, %r16;
	cvta.to.global.u64 	%rd1, %rd6;
	mov.u64 	%rd15, __cudart_sin_cos_coeffs;
$L__BB1_4:
	add.s32 	%r17, %r23, 1;
	cvt.rn.f32.s32 	%f2, %r17;
	cvt.rn.f64.s32 	%fd8, %r17;
	mul.f64 	%fd9, %fd8, 0d400921FB54442D18;
	div.rn.f64 	%fd2, %fd9, %fd1;
	abs.f64 	%fd3, %fd2;
	setp.neu.f64 	%p3, %fd3, 0d7FF0000000000000;
	@%p3 bra 	$L__BB1_6;
	mov.f64 	%fd15, 0d0000000000000000;
	mul.rn.f64 	%fd36, %fd2, %fd15;
	mov.b32 	%r24, 0;
	bra.uni 	$L__BB1_8;
$L__BB1_6:
	mul.f64 	%fd10, %fd2, 0d3FE45F306DC9C883;
	cvt.rni.s32.f64 	%r24, %fd10;
	cvt.rn.f64.s32 	%fd11, %r24;
	fma.rn.f64 	%fd12, %fd11, 0dBFF921FB54442D18, %fd2;
	fma.rn.f64 	%fd13, %fd11, 0dBC91A62633145C00, %fd12;
	fma.rn.f64 	%fd36, %fd11, 0dB97B839A252049C0, %fd13;
	setp.ltu.f64 	%p4, %fd3, 0d41E0000000000000;
	@%p4 bra 	$L__BB1_8;
	{ // callseq 0, 0
	.param .b64 param0;
	st.param.f64 	[param0], %fd2;
	.param .align 16 .b8 retval0[16];
	call.uni (retval0), 
	__internal_trig_reduction_slowpathd, 
	(
	param0
	);
	ld.param.f64 	%fd36, [retval0];
	ld.param.b32 	%r24, [retval0+8];
	} // callseq 0
$L__BB1_8:
	shl.b32 	%r20, %r24, 6;
	cvt.u64.u32 	%rd13, %r20;
	and.b64  	%rd14, %rd13, 64;
	add.s64 	%rd16, %rd15, %rd14;
	mul.rn.f64 	%fd16, %fd36, %fd36;
	and.b32  	%r21, %r24, 1;
	setp.eq.b32 	%p5, %r21, 1;
	selp.f64 	%fd17, 0dBDA8FF8320FD8164, 0d3DE5DB65F9785EBA, %p5;
	ld.global.nc.v2.f64 	{%fd18, %fd19}, [%rd16];
	fma.rn.f64 	%fd20, %fd17, %fd16, %fd18;
	fma.rn.f64 	%fd21, %fd20, %fd16, %fd19;
	ld.global.nc.v2.f64 	{%fd22, %fd23}, [%rd16+16];
	fma.rn.f64 	%fd24, %fd21, %fd16, %fd22;
	fma.rn.f64 	%fd25, %fd24, %fd16, %fd23;
	ld.global.nc.v2.f64 	{%fd26, %fd27}, [%rd16+32];
	fma.rn.f64 	%fd28, %fd25, %fd16, %fd26;
	fma.rn.f64 	%fd29, %fd28, %fd16, %fd27;
	fma.rn.f64 	%fd30, %fd29, %fd36, %fd36;
	fma.rn.f64 	%fd31, %fd29, %fd16, 0d3FF0000000000000;
	selp.f64 	%fd32, %fd31, %fd30, %p5;
	and.b32  	%r22, %r24, 2;
	setp.eq.s32 	%p6, %r22, 0;
	mov.f64 	%fd33, 0d0000000000000000;
	sub.f64 	%fd34, %fd33, %fd32;
	selp.f64 	%fd35, %fd32, %fd34, %p6;
	cvt.rn.f32.f64 	%f3, %fd35;
	setp.lt.s32 	%p7, %r23, 1;
	mov.u64 	%rd23, %rd7;
	@%p7 bra 	$L__BB1_10;
	mul.wide.u32 	%rd17, %r23, 32;
	add.s64 	%rd18, %rd6, %rd17;
	add.s64 	%rd23, %rd18, -32;
$L__BB1_10:
	setp.ge.s32 	%p8, %r23, %r3;
	mov.u64 	%rd24, %rd7;
	@%p8 bra 	$L__BB1_12;
	mul.wide.s32 	%rd19, %r23, 32;
	add.s64 	%rd24, %rd6, %rd19;
$L__BB1_12:
	add.s64 	%rd20, %rd24, 32;
	mul.wide.s32 	%rd21, %r23, 32;
	add.s64 	%rd22, %rd1, %rd21;
	div.rn.f32 	%f5, %f2, %f1;
	st.global.f32 	[%rd22], %f5;
	st.global.u64 	[%rd22+8], %rd23;
	st.global.u64 	[%rd22+16], %rd20;
	mov.f32 	%f6, 0f00000000;
	st.global.v2.f32 	[%rd22+24], {%f3, %f6};
	add.s32 	%r23, %r23, %r4;
	setp.lt.s32 	%p9, %r23, %r10;
	@%p9 bra 	$L__BB1_4;
$L__BB1_13:
	ret;

}
.func  (.param .align 16 .b8 func_retval0[16]) __internal_trig_reduction_slowpathd(
	.param .b64 __internal_trig_reduction_slowpathd_param_0
)
{
	.local .align 8 .b8 	__local_depot2[40];
	.reg .b64 	%SP;
	.reg .b64 	%SPL;
	.reg .pred 	%p<10>;
	.reg .b32 	%r<47>;
	.reg .b64 	%rd<74>;
	.reg .b64 	%fd<5>;

	mov.u64 	%SPL, __local_depot2;
	ld.param.f64 	%fd4, [__internal_trig_reduction_slowpathd_param_0];
	add.u64 	%rd1, %SPL, 0;
	{
	.reg .b32 %temp; 
	mov.b64 	{%temp, %r1}, %fd4;
	}
	shr.u32 	%r2, %r1, 20;
	and.b32  	%r3, %r2, 2047;
	setp.eq.s32 	%p1, %r3, 2047;
	mov.b32 	%r46, 0;
	@%p1 bra 	$L__BB2_9;
	add.s32 	%r20, %r3, -1024;
	mov.b64 	%rd20, %fd4;
	shl.b64 	%rd2, %rd20, 11;
	shr.u32 	%r4, %r20, 6;
	sub.s32 	%r45, 15, %r4;
	sub.s32 	%r21, 19, %r4;
	setp.lt.u32 	%p2, %r20, 128;
	selp.b32 	%r6, 18, %r21, %p2;
	setp.ge.s32 	%p3, %r45, %r6;
	mov.b64 	%rd70, 0;
	@%p3 bra 	$L__BB2_4;
	add.s32 	%r23, %r6, %r4;
	neg.s32 	%r43, %r23;
	or.b64  	%rd3, %rd2, -9223372036854775808;
	mov.b64 	%rd70, 0;
	mov.b32 	%r42, 0;
	mov.u64 	%rd25, __cudart_i2opi_d;
	mov.u32 	%r44, %r45;
$L__BB2_3:
	.pragma "nounroll";
	mul.wide.s32 	%rd22, %r42, 8;
	add.s64 	%rd23, %rd1, %rd22;
	mul.wide.s32 	%rd24, %r44, 8;
	add.s64 	%rd26, %rd25, %rd24;
	ld.global.nc.u64 	%rd27, [%rd26];
	{
	.reg .u32 %r0, %r1, %r2, %r3, %alo, %ahi, %blo, %bhi, %clo, %chi;
	mov.b64 	{%alo,%ahi}, %rd27;
	mov.b64 	{%blo,%bhi}, %rd3;
	mov.b64 	{%clo,%chi}, %rd70;
	mad.lo.cc.u32 	%r0, %alo, %blo, %clo;
	madc.hi.cc.u32 	%r1, %alo, %blo, %chi;
	madc.hi.u32 	%r2, %alo, %bhi, 0;
	mad.lo.cc.u32 	%r1, %alo, %bhi, %r1;
	madc.hi.cc.u32 	%r2, %ahi, %blo, %r2;
	madc.hi.u32 	%r3, %ahi, %bhi, 0;
	mad.lo.cc.u32 	%r1, %ahi, %blo, %r1;
	madc.lo.cc.u32 	%r2, %ahi, %bhi, %r2;
	addc.u32 	%r3, %r3, 0;
	mov.b64 	%rd28, {%r0,%r1};
	mov.b64 	%rd70, {%r2,%r3};
	}
	st.local.u64 	[%rd23], %rd28;
	add.s32 	%r44, %r44, 1;
	add.s32 	%r43, %r43, 1;
	add.s32 	%r42, %r42, 1;
	setp.ne.s32 	%p4, %r43, -15;
	mov.u32 	%r45, %r6;
	@%p4 bra 	$L__BB2_3;
$L__BB2_4:
	cvt.s64.s32 	%rd29, %r45;
	cvt.u64.u32 	%rd30, %r4;
	add.s64 	%rd31, %rd30, %rd29;
	shl.b64 	%rd32, %rd31, 3;
	add.s64 	%rd33, %rd1, %rd32;
	st.local.u64 	[%rd33+-120], %rd70;
	and.b32  	%r15, %r2, 63;
	ld.local.u64 	%rd72, [%rd1+16];
	ld.local.u64 	%rd71, [%rd1+24];
	setp.eq.s32 	%p5, %r15, 0;
	@%p5 bra 	$L__BB2_6;
	shl.b64 	%rd34, %rd71, %r15;
	shr.u64 	%rd35, %rd72, 1;
	xor.b32  	%r24, %r15, 63;
	shr.u64 	%rd36, %rd35, %r24;
	or.b64  	%rd71, %rd34, %rd36;
	ld.local.u64 	%rd37, [%rd1+8];
	shl.b64 	%rd38, %rd72, %r15;
	shr.u64 	%rd39, %rd37, 1;
	shr.u64 	%rd40, %rd39, %r24;
	or.b64  	%rd72, %rd38, %rd40;
$L__BB2_6:
	and.b32  	%r25, %r1, -2147483648;
	shr.u64 	%rd41, %rd71, 62;
	cvt.u32.u64 	%r26, %rd41;
	mov.b64 	{%r27, %r28}, %rd71;
	mov.b64 	{%r29, %r30}, %rd72;
	shf.l.wrap.b32 	%r31, %r30, %r27, 2;
	shf.l.wrap.b32 	%r32, %r27, %r28, 2;
	mov.b64 	%rd42, {%r31, %r32};
	shl.b64 	%rd43, %rd72, 2;
	shr.u64 	%rd44, %rd42, 63;
	cvt.u32.u64 	%r33, %rd44;
	add.s32 	%r34, %r33, %r26;
	setp.eq.s32 	%p6, %r25, 0;
	neg.s32 	%r35, %r34;
	selp.b32 	%r46, %r34, %r35, %p6;
	setp.gt.s64 	%p7, %rd42, -1;
	mov.b64 	%rd45, 0;
	{
	.reg .u32 %r0, %r1, %r2, %r3, %a0, %a1, %a2, %a3, %b0, %b1, %b2, %b3;
	mov.b64 	{%a0,%a1}, %rd45;
	mov.b64 	{%a2,%a3}, %rd45;
	mov.b64 	{%b0,%b1}, %rd43;
	mov.b64 	{%b2,%b3}, %rd42;
	sub.cc.u32 	%r0, %a0, %b0;
	subc.cc.u32 	%r1, %a1, %b1;
	subc.cc.u32 	%r2, %a2, %b2;
	subc.u32 	%r3, %a3, %b3;
	mov.b64 	%rd46, {%r0,%r1};
	mov.b64 	%rd47, {%r2,%r3};
	}
	xor.b32  	%r36, %r25, -2147483648;
	selp.b64 	%rd73, %rd42, %rd47, %p7;
	selp.b64 	%rd14, %rd43, %rd46, %p7;
	selp.b32 	%r17, %r25, %r36, %p7;
	clz.b64 	%r37, %rd73;
	cvt.u64.u32 	%rd15, %r37;
	setp.eq.s32 	%p8, %r37, 0;
	@%p8 bra 	$L__BB2_8;
	cvt.u32.u64 	%r38, %rd15;
	and.b32  	%r39, %r38, 63;
	shl.b64 	%rd48, %rd73, %r39;
	shr.u64 	%rd49, %rd14, 1;
	not.b32 	%r40, %r38;
	and.b32  	%r41, %r40, 63;
	shr.u64 	%rd50, %rd49, %r41;
	or.b64  	%rd73, %rd48, %rd50;
$L__BB2_8:
	mov.b64 	%rd51, -3958705157555305931;
	{
	.reg .u32 %r0, %r1, %r2, %r3, %alo, %ahi, %blo, %bhi;
	mov.b64 	{%alo,%ahi}, %rd73;
	mov.b64 	{%blo,%bhi}, %rd51;
	mul.lo.u32 	%r0, %alo, %blo;
	mul.hi.u32 	%r1, %alo, %blo;
	mad.lo.cc.u32 	%r1, %alo, %bhi, %r1;
	madc.hi.u32 	%r2, %alo, %bhi, 0;
	mad.lo.cc.u32 	%r1, %ahi, %blo, %r1;
	madc.hi.cc.u32 	%r2, %ahi, %blo, %r2;
	madc.hi.u32 	%r3, %ahi, %bhi, 0;
	mad.lo.cc.u32 	%r2, %ahi, %bhi, %r2;
	addc.u32 	%r3, %r3, 0;
	mov.b64 	%rd52, {%r0,%r1};
	mov.b64 	%rd53, {%r2,%r3};
	}
	setp.gt.s64 	%p9, %rd53, 0;
	{
	.reg .u32 %r0, %r1, %r2, %r3, %a0, %a1, %a2, %a3, %b0, %b1, %b2, %b3;
	mov.b64 	{%a0,%a1}, %rd52;
	mov.b64 	{%a2,%a3}, %rd53;
	mov.b64 	{%b0,%b1}, %rd52;
	mov.b64 	{%b2,%b3}, %rd53;
	add.cc.u32 	%r0, %a0, %b0;
	addc.cc.u32 	%r1, %a1, %b1;
	addc.cc.u32 	%r2, %a2, %b2;
	addc.u32 	%r3, %a3, %b3;
	mov.b64 	%rd54, {%r0,%r1};
	mov.b64 	%rd55, {%r2,%r3};
	}
	selp.b64 	%rd56, %rd55, %rd53, %p9;
	selp.s64 	%rd57, -1, 0, %p9;
	sub.s64 	%rd58, %rd57, %rd15;
	cvt.u64.u32 	%rd59, %r17;
	shl.b64 	%rd60, %rd59, 32;
	add.s64 	%rd61, %rd56, 1;
	shr.u64 	%rd62, %rd61, 10;
	add.s64 	%rd63, %rd62, 1;
	shr.u64 	%rd64, %rd63, 1;
	shl.b64 	%rd65, %rd58, 52;
	add.s64 	%rd66, %rd65, %rd64;
	add.s64 	%rd67, %rd66, 4602678819172646912;
	or.b64  	%rd68, %rd67, %rd60;
	mov.b64 	%fd4, %rd68;
$L__BB2_9:
	st.param.f64 	[func_retval0], %fd4;
	st.param.b32 	[func_retval0+8], %r46;
	ret;

}


// ===== COMPILED SASS (sm_100) =====

	.target	sm_100

	.elftype	@"ET_EXEC"


//--------------------- .note.nv.tkinfo           --------------------------
	.section	.note.nv.tkinfo,"",@"SHT_NOTE"
	.sectionflags	@"SHF_NOTE_NV_TKINFO"
	.tkinfo
        /*0018*/ 	.word	0x00000002
        /*0030*/ 	.string	""
        /*0030*/ 	.string	"ptxas"
        /*0030*/ 	.string	"Cuda compilation tools, release 13.0, V13.0.88"
        /*0030*/ 	.string	"Build cuda_13.0.r13.0/compiler.36424714_0"
        /*0030*/ 	.string	"-arch sm_100 -m 64 "



//--------------------- .note.nv.cuinfo           --------------------------
	.section	.note.nv.cuinfo,"",@"SHT_NOTE"
	.sectionflags	@"SHF_NOTE_NV_CUINFO"
        /*0018*/ 	.short	0x0002
        /*001a*/ 	.short	0x0064
        /*001c*/ 	.short	0x0082
	.zero		2


//--------------------- .nv.info                  --------------------------
	.section	.nv.info,"",@"SHT_CUDA_INFO"
	.align	4


	//----- nvinfo : EIATTR_REGCOUNT
	.align		4
        /*0000*/ 	.byte	0x04, 0x2f
        /*0002*/ 	.short	(.L_3 - .L_2)
	.align		4
.L_2:
        /*0004*/ 	.word	index@(_Z3addiPfS_)
        /*0008*/ 	.word	0x00000018


	//----- nvinfo : EIATTR_FRAME_SIZE
	.align		4
.L_3:
        /*000c*/ 	.byte	0x04, 0x11
        /*000e*/ 	.short	(.L_5 - .L_4)
	.align		4
.L_4:
        /*0010*/ 	.word	index@(_Z3addiPfS_)
        /*0014*/ 	.word	0x00000000


	//----- nvinfo : EIATTR_REGCOUNT
	.align		4
.L_5:
        /*0018*/ 	.byte	0x04, 0x2f
        /*001a*/ 	.short	(.L_7 - .L_6)
	.align		4
.L_6:
        /*001c*/ 	.word	index@(_Z12create_nodesiP6Node_tS0_)
        /*0020*/ 	.word	0x00000020


	//----- nvinfo : EIATTR_FRAME_SIZE
	.align		4
.L_7:
        /*0024*/ 	.byte	0x04, 0x11
        /*0026*/ 	.short	(.L_9 - .L_8)
	.align		4
.L_8:
        /*0028*/ 	.word	index@($_Z12create_nodesiP6Node_tS0_$__internal_trig_reduction_slowpathd)
        /*002c*/ 	.word	0x00000028


	//----- nvinfo : EIATTR_FRAME_SIZE
	.align		4
.L_9:
        /*0030*/ 	.byte	0x04, 0x11
        /*0032*/ 	.short	(.L_11 - .L_10)
	.align		4
.L_10:
        /*0034*/ 	.word	index@($__internal_1_$__cuda_sm3x_div_rn_noftz_f32_slowpath)
        /*0038*/ 	.word	0x00000028


	//----- nvinfo : EIATTR_FRAME_SIZE
	.align		4
.L_11:
        /*003c*/ 	.byte	0x04, 0x11
        /*003e*/ 	.short	(.L_13 - .L_12)
	.align		4
.L_12:
        /*0040*/ 	.word	index@($__internal_0_$__cuda_sm20_div_rn_f64_full)
        /*0044*/ 	.word	0x00000028


	//----- nvinfo : EIATTR_FRAME_SIZE
	.align		4
.L_13:
        /*0048*/ 	.byte	0x04, 0x11
        /*004a*/ 	.short	(.L_15 - .L_14)
	.align		4
.L_14:
        /*004c*/ 	.word	index@(_Z12create_nodesiP6Node_tS0_)
        /*0050*/ 	.word	0x00000028


	//----- nvinfo : EIATTR_MIN_STACK_SIZE
	.align		4
.L_15:
        /*0054*/ 	.byte	0x04, 0x12
        /*0056*/ 	.short	(.L_17 - .L_16)
	.align		4
.L_16:
        /*0058*/ 	.word	index@(_Z12create_nodesiP6Node_tS0_)
        /*005c*/ 	.word	0x00000028


	//----- nvinfo : EIATTR_MIN_STACK_SIZE
	.align		4
.L_17:
        /*0060*/ 	.byte	0x04, 0x12
        /*0062*/ 	.short	(.L_19 - .L_18)
	.align		4
.L_18:
        /*0064*/ 	.word	index@(_Z3addiPfS_)
        /*0068*/ 	.word	0x00000000
.L_19:


//--------------------- .nv.compat                --------------------------
	.section	.nv.compat,"",@"SHT_CUDA_COMPAT_INFO"
	.align	4
        /*0000*/ 	.byte	0x02, 0x09, 0x00, 0x00, 0x02, 0x02, 0x01, 0x00, 0x02, 0x05, 0x05, 0x00, 0x03, 0x07, 0x01, 0x01
        /*0010*/ 	.byte	0x02, 0x03, 0x00, 0x00, 0x02, 0x06, 0x01, 0x00, 0x04, 0x0b, 0x08, 0x00, 0x01, 0x00, 0x00, 0x00
        /*0020*/ 	.byte	0x00, 0x00, 0x00, 0x00


//--------------------- .nv.info._Z12create_nodesiP6Node_tS0_ --------------------------
	.section	.nv.info._Z12create_nodesiP6Node_tS0_,"",@"SHT_CUDA_INFO"
	.sectionflags	@""
	.align	4


	//----- nvinfo : EIATTR_CUDA_API_VERSION
	.align		4
        /*0000*/ 	.byte	0x04, 0x37
        /*0002*/ 	.short	(.L_21 - .L_20)
.L_20:
        /*0004*/ 	.word	0x00000082


	//----- nvinfo : EIATTR_KPARAM_INFO
	.align		4
.L_21:
        /*0008*/ 	.byte	0x04, 0x17
        /*000a*/ 	.short	(.L_23 - .L_22)
.L_22:
        /*000c*/ 	.word	0x00000000
        /*0010*/ 	.short	0x0002
        /*0012*/ 	.short	0x0010
        /*0014*/ 	.byte	0x00, 0xf5, 0x21, 0x00


	//----- nvinfo : EIATTR_KPARAM_INFO
	.align		4
.L_23:
        /*0018*/ 	.byte	0x04, 0x17
        /*001a*/ 	.short	(.L_25 - .L_24)
.L_24:
        /*001c*/ 	.word	0x00000000
        /*0020*/ 	.short	0x0001
        /*0022*/ 	.short	0x0008
        /*0024*/ 	.byte	0x00, 0xf5, 0x21, 0x00


	//----- nvinfo : EIATTR_KPARAM_INFO
	.align		4
.L_25:
        /*0028*/ 	.byte	0x04, 0x17
        /*002a*/ 	.short	(.L_27 - .L_26)
.L_26:
        /*002c*/ 	.word	0x00000000
        /*0030*/ 	.short	0x0000
        /*0032*/ 	.short	0x0000
        /*0034*/ 	.byte	0x00, 0xf0, 0x11, 0x00


	//----- nvinfo : EIATTR_SPARSE_MMA_MASK
	.align		4
.L_27:
        /*0038*/ 	.byte	0x03, 0x50
        /*003a*/ 	.short	0x0000


	//----- nvinfo : EIATTR_MAXREG_COUNT
	.align		4
        /*003c*/ 	.byte	0x03, 0x1b
        /*003e*/ 	.short	0x00ff


	//----- nvinfo : EIATTR_MERCURY_ISA_VERSION
	.align		4
        /*0040*/ 	.byte	0x03, 0x5f
        /*0042*/ 	.short	0x0101


	//----- nvinfo : EIATTR_VRC_CTA_INIT_COUNT
	.align		4
        /*0044*/ 	.byte	0x02, 0x4a
	.zero		1
	.zero		1


	//----- nvinfo : EIATTR_EXIT_INSTR_OFFSETS
	.align		4
        /*0048*/ 	.byte	0x04, 0x1c
        /*004a*/ 	.short	(.L_29 - .L_28)


	//   ....[0]....
.L_28:
        /*004c*/ 	.word	0x000001c0


	//   ....[1]....
        /*0050*/ 	.word	0x00000a00


	//----- nvinfo : EIATTR_CRS_STACK_SIZE
	.align		4
.L_29:
        /*0054*/ 	.byte	0x04, 0x1e
        /*0056*/ 	.short	(.L_31 - .L_30)
.L_30:
        /*0058*/ 	.word	0x00000000


	//----- nvinfo : EIATTR_CBANK_PARAM_SIZE
	.align		4
.L_31:
        /*005c*/ 	.byte	0x03, 0x19
        /*005e*/ 	.short	0x0018


	//----- nvinfo : EIATTR_PARAM_CBANK
	.align		4
        /*0060*/ 	.byte	0x04, 0x0a
        /*0062*/ 	.short	(.L_33 - .L_32)
	.align		4
.L_32:
        /*0064*/ 	.word	index@(.nv.constant0._Z12create_nodesiP6Node_tS0_)
        /*0068*/ 	.short	0x0380
        /*006a*/ 	.short	0x0018


	//----- nvinfo : EIATTR_SW_WAR
	.align		4
.L_33:
        /*006c*/ 	.byte	0x04, 0x36
        /*006e*/ 	.short	(.L_35 - .L_34)
.L_34:
        /*0070*/ 	.word	0x00000008
.L_35:


//--------------------- .nv.info._Z3addiPfS_      --------------------------
	.section	.nv.info._Z3addiPfS_,"",@"SHT_CUDA_INFO"
	.sectionflags	@""
	.align	4


	//----- nvinfo : EIATTR_CUDA_API_VERSION
	.align		4
        /*0000*/ 	.byte	0x04, 0x37
        /*0002*/ 	.short	(.L_37 - .L_36)
.L_36:
        /*0004*/ 	.word	0x00000082


	//----- nvinfo : EIATTR_KPARAM_INFO
	.align		4
.L_37:
        /*0008*/ 	.byte	0x04, 0x17
        /*000a*/ 	.short	(.L_39 - .L_38)
.L_38:
        /*000c*/ 	.word	0x00000000
        /*0010*/ 	.short	0x0002
        /*0012*/ 	.short	0x0010
        /*0014*/ 	.byte	0x00, 0xf5, 0x21, 0x00


	//----- nvinfo : EIATTR_KPARAM_INFO
	.align		4
.L_39:
        /*0018*/ 	.byte	0x04, 0x17
        /*001a*/ 	.short	(.L_41 - .L_40)
.L_40:
        /*001c*/ 	.word	0x00000000
        /*0020*/ 	.short	0x0001
        /*0022*/ 	.short	0x0008
        /*0024*/ 	.byte	0x00, 0xf5, 0x21, 0x00


	//----- nvinfo : EIATTR_KPARAM_INFO
	.align		4
.L_41:
        /*0028*/ 	.byte	0x04, 0x17
        /*002a*/ 	.short	(.L_43 - .L_42)
.L_42:
        /*002c*/ 	.word	0x00000000
        /*0030*/ 	.short	0x0000
        /*0032*/ 	.short	0x0000
        /*0034*/ 	.byte	0x00, 0xf0, 0x11, 0x00


	//----- nvinfo : EIATTR_SPARSE_MMA_MASK
	.align		4
.L_43:
        /*0038*/ 	.byte	0x03, 0x50
        /*003a*/ 	.short	0x0000


	//----- nvinfo : EIATTR_MAXREG_COUNT
	.align		4
        /*003c*/ 	.byte	0x03, 0x1b
        /*003e*/ 	.short	0x00ff


	//----- nvinfo : EIATTR_MERCURY_ISA_VERSION
	.align		4
        /*0040*/ 	.byte	0x03, 0x5f
        /*0042*/ 	.short	0x0101


	//----- nvinfo : EIATTR_VRC_CTA_INIT_COUNT
	.align		4
        /*0044*/ 	.byte	0x02, 0x4a
	.zero		1
	.zero		1


	//----- nvinfo : EIATTR_EXIT_INSTR_OFFSETS
	.align		4
        /*0048*/ 	.byte	0x04, 0x1c
        /*004a*/ 	.short	(.L_45 - .L_44)


	//   ....[0]....
.L_44:
        /*004c*/ 	.word	0x00000090


	//   ....[1]....
        /*0050*/ 	.word	0x00000380


	//   ....[2]....
        /*0054*/ 	.word	0x00000560


	//----- nvinfo : EIATTR_CRS_STACK_SIZE
	.align		4
.L_45:
        /*0058*/ 	.byte	0x04, 0x1e
        /*005a*/ 	.short	(.L_47 - .L_46)
.L_46:
        /*005c*/ 	.word	0x00000000


	//----- nvinfo : EIATTR_CBANK_PARAM_SIZE
	.align		4
.L_47:
        /*0060*/ 	.byte	0x03, 0x19
        /*0062*/ 	.short	0x0018


	//----- nvinfo : EIATTR_PARAM_CBANK
	.align		4
        /*0064*/ 	.byte	0x04, 0x0a
        /*0066*/ 	.short	(.L_49 - .L_48)
	.align		4
.L_48:
        /*0068*/ 	.word	index@(.nv.constant0._Z3addiPfS_)
        /*006c*/ 	.short	0x0380
        /*006e*/ 	.short	0x0018


	//----- nvinfo : EIATTR_SW_WAR
	.align		4
.L_49:
        /*0070*/ 	.byte	0x04, 0x36
        /*0072*/ 	.short	(.L_51 - .L_50)
.L_50:
        /*0074*/ 	.word	0x00000008
.L_51:


//--------------------- .nv.callgraph             --------------------------
	.section	.nv.callgraph,"",@"SHT_CUDA_CALLGRAPH"
	.align	4
	.sectionentsize	8
	.align		4
        /*0000*/ 	.word	0x00000000
	.align		4
        /*0004*/ 	.word	0xffffffff
	.align		4
        /*0008*/ 	.word	0x00000000
	.align		4
        /*000c*/ 	.word	0xfffffffe
	.align		4
        /*0010*/ 	.word	0x00000000
	.align		4
        /*0014*/ 	.word	0xfffffffd
	.align		4
        /*0018*/ 	.word	0x00000000
	.align		4
        /*001c*/ 	.word	0xfffffffc


//--------------------- .nv.constant4             --------------------------
	.section	.nv.constant4,"a",@progbits
	.align	8
	.align		8
.nv.constant4:
        /*0000*/ 	.dword	__cudart_i2opi_d
	.align		8
        /*0008*/ 	.dword	__cudart_sin_cos_coeffs


//--------------------- .text._Z12create_nodesiP6Node_tS0_ --------------------------
	.section	.text._Z12create_nodesiP6Node_tS0_,"ax",@progbits
	.align	128
        .global         _Z12create_nodesiP6Node_tS0_
        .type           _Z12create_nodesiP6Node_tS0_,@function
        .size           _Z12create_nodesiP6Node_tS0_,(.L_x_40 - _Z12create_nodesiP6Node_tS0_)
        .other          _Z12create_nodesiP6Node_tS0_,@"STO_CUDA_ENTRY STV_DEFAULT"
_Z12create_nodesiP6Node_tS0_:
.text._Z12create_nodesiP6Node_tS0_:
[----:B------:R-:W0:Y:S01]  /*0000*/  LDC R1, c[0x0][0x37c] ;  /* 0x0000df00ff017b82 */ /* 0x000e220000000800 */
[----:B------:R-:W1:Y:S07]  /*0010*/  S2R R2, SR_TID.X ;  /* 0x0000000000027919 */ /* 0x000e6e0000002100 */
[----:B------:R-:W1:Y:S01]  /*0020*/  S2UR UR5, SR_CTAID.X ;  /* 0x00000000000579c3 */ /* 0x000e620000002500 */
[----:B------:R-:W2:Y:S01]  /*0030*/  LDCU UR4, c[0x0][0x380] ;  /* 0x00007000ff0477ac */ /* 0x000ea20008000800 */
[----:B------:R-:W-:Y:S01]  /*0040*/  BSSY.RECONVERGENT B0, `(.L_x_0) ;  /* 0x0000017000007945 */ /* 0x000fe20003800200 */
[----:B0-----:R-:W-:Y:S01]  /*0050*/  VIADD R1, R1, 0xffffffd8 ;  /* 0xffffffd801017836 */ /* 0x001fe20000000000 */
[----:B------:R-:W0:Y:S04]  /*0060*/  LDCU.64 UR6, c[0x0][0x358] ;  /* 0x00006b00ff0677ac */ /* 0x000e280008000a00 */
[----:B------:R-:W1:Y:S02]  /*0070*/  LDC R17, c[0x0][0x360] ;  /* 0x0000d800ff117b82 */ /* 0x000e640000000800 */
[----:B-1----:R-:W-:-:S05]  /*0080*/  IMAD R2, R17, UR5, R2 ;  /* 0x0000000511027c24 */ /* 0x002fca000f8e0202 */
[C---:B------:R-:W-:Y:S02]  /*0090*/  ISETP.NE.AND P0, PT, R2.reuse, RZ, PT ;  /* 0x000000ff0200720c */ /* 0x040fe40003f05270 */
[----:B--2---:R-:W-:-:S11]  /*00a0*/  ISETP.GE.AND P1, PT, R2, UR4, PT ;  /* 0x0000000402007c0c */ /* 0x004fd6000bf26270 */
[----:B0-----:R-:W-:Y:S05]  /*00b0*/  @P0 BRA `(.L_x_1) ;  /* 0x00000000003c0947 */ /* 0x001fea0003800000 */
[----:B------:R-:W0:Y:S01]  /*00c0*/  LDC R5, c[0x0][0x380] ;  /* 0x0000e000ff057b82 */ /* 0x000e220000000800 */
[----:B------:R-:W-:-:S07]  /*00d0*/  IMAD.MOV.U32 R3, RZ, RZ, 0x3f800000 ;  /* 0x3f800000ff037424 */ /* 0x000fce00078e00ff */
[----:B------:R-:W0:Y:S08]  /*00e0*/  LDC.64 R8, c[0x0][0x388] ;  /* 0x0000e200ff087b82 */ /* 0x000e300000000a00 */
[----:B------:R-:W1:Y:S01]  /*00f0*/  LDC.64 R6, c[0x0][0x390] ;  /* 0x0000e400ff067b82 */ /* 0x000e620000000a00 */
[----:B0-----:R-:W-:-:S03]  /*0100*/  IMAD.WIDE R4, R5, 0x20, R8 ;  /* 0x0000002005047825 */ /* 0x001fc600078e0208 */
[----:B------:R-:W-:Y:S01]  /*0110*/  IADD3 R4, P0, PT, R4, -0x20, RZ ;  /* 0xffffffe004047810 */ /* 0x000fe20007f1e0ff */
[----:B-1----:R0:W-:Y:S03]  /*0120*/  STG.E desc[UR6][R6.64+0x20], R3 ;  /* 0x0000200306007986 */ /* 0x0021e6000c101906 */
[----:B------:R-:W-:Y:S01]  /*0130*/  IADD3.X R5, PT, PT, R5, -0x1, RZ, P0, !PT ;  /* 0xffffffff05057810 */ /* 0x000fe200007fe4ff */
[----:B------:R0:W-:Y:S04]  /*0140*/  STG.E.64 desc[UR6][R6.64+0x10], R8 ;  /* 0x0000100806007986 */ /* 0x0001e8000c101b06 */
[----:B------:R0:W-:Y:S04]  /*0150*/  STG.E.64 desc[UR6][R6.64+0x8], RZ ;  /* 0x000008ff06007986 */ /* 0x0001e8000c101b06 */
[----:B------:R0:W-:Y:S04]  /*0160*/  STG.E desc[UR6][R6.64], RZ ;  /* 0x000000ff06007986 */ /* 0x0001e8000c101906 */
[----:B------:R0:W-:Y:S04]  /*0170*/  STG.E.64 desc[UR6][R6.64+0x18], RZ ;  /* 0x000018ff06007986 */ /* 0x0001e8000c101b06 */
[----:B------:R0:W-:Y:S04]  /*0180*/  STG.E.64 desc[UR6][R6.64+0x30], RZ ;  /* 0x000030ff06007986 */ /* 0x0001e8000c101b06 */
[----:B------:R0:W-:Y:S04]  /*0190*/  STG.E.64 desc[UR6][R6.64+0x38], RZ ;  /* 0x000038ff06007986 */ /* 0x0001e8000c101b06 */
[----:B------:R0:W-:Y:S02]  /*01a0*/  STG.E.64 desc[UR6][R6.64+0x28], R4 ;  /* 0x0000280406007986 */ /* 0x0001e4000c101b06 */
.L_x_1:
[----:B------:R-:W-:Y:S05]  /*01b0*/  BSYNC.RECONVERGENT B0 ;  /* 0x0000000000007941 */ /* 0x000fea0003800200 */
.L_x_0:
[----:B------:R-:W-:Y:S05]  /*01c0*/  @P1 EXIT ;  /* 0x000000000000194d */ /* 0x000fea0003800000 */
[----:B------:R-:W-:Y:S01]  /*01d0*/  UIADD3 UR5, UPT, UPT, UR4, 0x1, URZ ;  /* 0x0000000104057890 */ /* 0x000fe2000fffe0ff */
[----:B------:R-:W1:Y:S01]  /*01e0*/  LDC.64 R20, c[0x0][0x388] ;  /* 0x0000e200ff147b82 */ /* 0x000e620000000a00 */
[----:B------:R-:W2:Y:S04]  /*01f0*/  LDCU UR8, c[0x0][0x370] ;  /* 0x00006e00ff0877ac */ /* 0x000ea80008000800 */
[----:B0-----:R-:W-:Y:S01]  /*0200*/  I2FP.F32.S32 R3, UR5 ;  /* 0x0000000500037c45 */ /* 0x001fe20008201400 */
[----:B------:R-:W0:Y:S03]  /*0210*/  LDCU UR14, c[0x0][0x380] ;  /* 0x00007000ff0e77ac */ /* 0x000e260008000800 */
[----:B------:R3:W4:Y:S01]  /*0220*/  F2F.F64.F32 R18, R3 ;  /* 0x0000000300127310 */ /* 0x0007220000201800 */
[----:B------:R-:W0:Y:S01]  /*0230*/  LDCU.64 UR10, c[0x4][0x8] ;  /* 0x01000100ff0a77ac */ /* 0x000e220008000a00 */
[----:B------:R-:W-:Y:S01]  /*0240*/  UIADD3 UR4, UPT, UPT, UR4, -0x1, URZ ;  /* 0xffffffff04047890 */ /* 0x000fe2000fffe0ff */
[----:B--23--:R-:W-:-:S11]  /*0250*/  IMAD R17, R17, UR8, RZ ;  /* 0x0000000811117c24 */ /* 0x00cfd6000f8e02ff */
.L_x_8:
[----:B--2-4-:R-:W2:Y:S01]  /*0260*/  MUFU.RCP64H R5, R19 ;  /* 0x0000001300057308 */ /* 0x014ea20000001800 */
[----:B------:R-:W-:Y:S01]  /*0270*/  IMAD.MOV.U32 R4, RZ, RZ, 0x1 ;  /* 0x00000001ff047424 */ /* 0x000fe200078e00ff */
[----:B------:R-:W-:Y:S01]  /*0280*/  UMOV UR8, 0x54442d18 ;  /* 0x54442d1800087882 */ /* 0x000fe20000000000 */
[----:B------:R-:W-:Y:S01]  /*0290*/  VIADD R0, R2, 0x1 ;  /* 0x0000000102007836 */ /* 0x000fe20000000000 */
[----:B------:R-:W-:Y:S01]  /*02a0*/  UMOV UR9, 0x400921fb ;  /* 0x400921fb00097882 */ /* 0x000fe20000000000 */
[----:B------:R-:W-:Y:S03]  /*02b0*/  BSSY.RECONVERGENT B0, `(.L_x_2) ;  /* 0x0000014000007945 */ /* 0x000fe60003800200 */
[----:B------:R3:W4:Y:S02]  /*02c0*/  I2F.F64 R8, R0 ;  /* 0x0000000000087312 */ /* 0x0007240000201c00 */
[----:B---3--:R-:W-:Y:S01]  /*02d0*/  I2FP.F32.S32 R0, R0 ;  /* 0x0000000000007245 */ /* 0x008fe20000201400 */
[----:B--2---:R-:W-:-:S02]  /*02e0*/  DFMA R6, -R18, R4, 1 ;  /* 0x3ff000001206742b */ /* 0x004fc40000000104 */
[----:B----4-:R-:W-:-:S06]  /*02f0*/  DMUL R8, R8, UR8 ;  /* 0x0000000808087c28 */ /* 0x010fcc0008000000 */
[----:B------:R-:W-:-:S08]  /*0300*/  DFMA R6, R6, R6, R6 ;  /* 0x000000060606722b */ /* 0x000fd00000000006 */
[----:B------:R-:W-:Y:S01]  /*0310*/  DFMA R6, R4, R6, R4 ;  /* 0x000000060406722b */ /* 0x000fe20000000004 */
[----:B------:R-:W-:-:S07]  /*0320*/  FSETP.GEU.AND P1, PT, |R9|, 6.5827683646048100446e-37, PT ;  /* 0x036000000900780b */ /* 0x000fce0003f2e200 */
[----:B------:R-:W-:-:S08]  /*0330*/  DFMA R4, -R18, R6, 1 ;  /* 0x3ff000001204742b */ /* 0x000fd00000000106 */
[----:B------:R-:W-:-:S08]  /*0340*/  DFMA R4, R6, R4, R6 ;  /* 0x000000040604722b */ /* 0x000fd00000000006 */
[----:B------:R-:W-:-:S08]  /*0350*/  DMUL R6, R8, R4 ;  /* 0x0000000408067228 */ /* 0x000fd00000000000 */
[----:B------:R-:W-:-:S08]  /*0360*/  DFMA R10, -R18, R6, R8 ;  /* 0x00000006120a722b */ /* 0x000fd00000000108 */
[----:B------:R-:W-:-:S10]  /*0370*/  DFMA R4, R4, R10, R6 ;  /* 0x0000000a0404722b */ /* 0x000fd40000000006 */
[----:B------:R-:W-:-:S05]  /*0380*/  FFMA R6, RZ, R19, R5 ;  /* 0x00000013ff067223 */ /* 0x000fca0000000005 */
[----:B------:R-:W-:-:S13]  /*0390*/  FSETP.GT.AND P0, PT, |R6|, 1.469367938527859385e-39, PT ;  /* 0x001000000600780b */ /* 0x000fda0003f04200 */
[----:B------:R-:W-:Y:S05]  /*03a0*/  @P0 BRA P1, `(.L_x_3) ;  /* 0x0000000000100947 */ /* 0x000fea0000800000 */
[----:B------:R-:W-:-:S07]  /*03b0*/  MOV R4, 0x3d0 ;  /* 0x000003d000047802 */ /* 0x000fce0000000f00 */
[----:B01----:R-:W-:Y:S05]  /*03c0*/  CALL.REL.NOINC `($__internal_0_$__cuda_sm20_div_rn_f64_full) ;  /* 0x0000000400907944 */ /* 0x003fea0003c00000 */
[----:B------:R-:W-:Y:S02]  /*03d0*/  IMAD.MOV.U32 R4, RZ, RZ, R12 ;  /* 0x000000ffff047224 */ /* 0x000fe400078e000c */
[----:B------:R-:W-:-:S07]  /*03e0*/  IMAD.MOV.U32 R5, RZ, RZ, R13 ;  /* 0x000000ffff057224 */ /* 0x000fce00078e000d */
.L_x_3:
[----:B0-----:R-:W-:Y:S05]  /*03f0*/  BSYNC.RECONVERGENT B0 ;  /* 0x0000000000007941 */ /* 0x001fea0003800200 */
.L_x_2:
[----:B------:R-:W-:Y:S01]  /*0400*/  DSETP.NEU.AND P0, PT, |R4|, +INF , PT ;  /* 0x7ff000000400742a */ /* 0x000fe20003f0d200 */
[----:B------:R-:W-:-:S13]  /*0410*/  BSSY.RECONVERGENT B0, `(.L_x_4) ;  /* 0x000001a000007945 */ /* 0x000fda0003800200 */
[----:B------:R-:W-:Y:S01]  /*0420*/  @!P0 DMUL R26, RZ, R4 ;  /* 0x00000004ff1a8228 */ /* 0x000fe20000000000 */
[----:B------:R-:W-:Y:S01]  /*0430*/  @!P0 IMAD.MOV.U32 R16, RZ, RZ, RZ ;  /* 0x000000ffff108224 */ /* 0x000fe200078e00ff */
[----:B------:R-:W-:Y:S09]  /*0440*/  @!P0 BRA `(.L_x_5) ;  /* 0x0000000000588947 */ /* 0x000ff20003800000 */
[----:B------:R-:W-:Y:S01]  /*0450*/  UMOV UR8, 0x6dc9c883 ;  /* 0x6dc9c88300087882 */ /* 0x000fe20000000000 */
[----:B------:R-:W-:Y:S01]  /*0460*/  UMOV UR9, 0x3fe45f30 ;  /* 0x3fe45f3000097882 */ /* 0x000fe20000000000 */
[C---:B------:R-:W-:Y:S02]  /*0470*/  DSETP.GE.AND P0, PT, |R4|.reuse, 2.14748364800000000000e+09, PT ;  /* 0x41e000000400742a */ /* 0x040fe40003f06200 */
[----:B------:R-:W-:Y:S01]  /*0480*/  DMUL R6, R4, UR8 ;  /* 0x0000000804067c28 */ /* 0x000fe20008000000 */
[----:B------:R-:W-:Y:S01]  /*0490*/  UMOV UR8, 0x54442d18 ;  /* 0x54442d1800087882 */ /* 0x000fe20000000000 */
[----:B------:R-:W-:-:S04]  /*04a0*/  UMOV UR9, 0x3ff921fb ;  /* 0x3ff921fb00097882 */ /* 0x000fc80000000000 */
[----:B------:R-:W0:Y:S08]  /*04b0*/  F2I.F64 R16, R6 ;  /* 0x0000000600107311 */ /* 0x000e300000301100 */
[----:B0-----:R-:W0:Y:S02]  /*04c0*/  I2F.F64 R26, R16 ;  /* 0x00000010001a7312 */ /* 0x001e240000201c00 */
[----:B0-----:R-:W-:Y:S01]  /*04d0*/  DFMA R8, R26, -UR8, R4 ;  /* 0x800000081a087c2b */ /* 0x001fe20008000004 */
[----:B------:R-:W-:Y:S01]  /*04e0*/  UMOV UR8, 0x33145c00 ;  /* 0x33145c0000087882 */ /* 0x000fe20000000000 */
[----:B------:R-:W-:-:S06]  /*04f0*/  UMOV UR9, 0x3c91a626 ;  /* 0x3c91a62600097882 */ /* 0x000fcc0000000000 */
[----:B------:R-:W-:Y:S01]  /*0500*/  DFMA R8, R26, -UR8, R8 ;  /* 0x800000081a087c2b */ /* 0x000fe20008000008 */
[----:B------:R-:W-:Y:S01]  /*0510*/  UMOV UR8, 0x252049c0 ;  /* 0x252049c000087882 */ /* 0x000fe20000000000 */
[----:B------:R-:W-:-:S06]  /*0520*/  UMOV UR9, 0x397b839a ;  /* 0x397b839a00097882 */ /* 0x000fcc0000000000 */
[----:B------:R-:W-:Y:S01]  /*0530*/  DFMA R26, R26, -UR8, R8 ;  /* 0x800000081a1a7c2b */ /* 0x000fe20008000008 */
[----:B------:R-:W-:Y:S10]  /*0540*/  @!P0 BRA `(.L_x_5) ;  /* 0x0000000000188947 */ /* 0x000ff40003800000 */
[----:B------:R-:W-:Y:S01]  /*0550*/  IMAD.MOV.U32 R12, RZ, RZ, R4 ;  /* 0x000000ffff0c7224 */ /* 0x000fe200078e0004 */
[----:B------:R-:W-:-:S07]  /*0560*/  MOV R4, 0x580 ;  /* 0x0000058000047802 */ /* 0x000fce0000000f00 */
[----:B-1----:R-:W-:Y:S05]  /*0570*/  CALL.REL.NOINC `($_Z12create_nodesiP6Node_tS0_$__internal_trig_reduction_slowpathd) ;  /* 0x00000010002c7944 */ /* 0x002fea0003c00000 */
[----:B------:R-:W-:Y:S02]  /*0580*/  IMAD.MOV.U32 R16, RZ, RZ, R7 ;  /* 0x000000ffff107224 */ /* 0x000fe400078e0007 */
[----:B------:R-:W-:Y:S02]  /*0590*/  IMAD.MOV.U32 R26, RZ, RZ, R12 ;  /* 0x000000ffff1a7224 */ /* 0x000fe400078e000c */
[----:B------:R-:W-:-:S07]  /*05a0*/  IMAD.MOV.U32 R27, RZ, RZ, R13 ;  /* 0x000000ffff1b7224 */ /* 0x000fce00078e000d */
.L_x_5:
[----:B------:R-:W-:Y:S05]  /*05b0*/  BSYNC.RECONVERGENT B0 ;  /* 0x0000000000007941 */ /* 0x000fea0003800200 */
.L_x_4:
[C---:B------:R-:W-:Y:S01]  /*05c0*/  IMAD.SHL.U32 R4, R16.reuse, 0x40, RZ ;  /* 0x0000004010047824 */ /* 0x040fe200078e00ff */
[----:B------:R-:W-:Y:S01]  /*05d0*/  LOP3.LUT R22, R16, 0x1, RZ, 0xc0, !PT ;  /* 0x0000000110167812 */ /* 0x000fe200078ec0ff */
[----:B------:R-:W-:Y:S01]  /*05e0*/  IMAD.MOV.U32 R23, RZ, RZ, 0x3da8ff83 ;  /* 0x3da8ff83ff177424 */ /* 0x000fe200078e00ff */
[----:B------:R-:W-:Y:S01]  /*05f0*/  DMUL R24, R26, R26 ;  /* 0x0000001a1a187228 */ /* 0x000fe20000000000 */
[----:B------:R-:W-:Y:S01]  /*0600*/  ISETP.GE.AND P2, PT, R2, UR4, PT ;  /* 0x0000000402007c0c */ /* 0x000fe2000bf46270 */
[----:B------:R-:W0:Y:S01]  /*0610*/  LDCU.64 UR12, c[0x0][0x390] ;  /* 0x00007200ff0c77ac */ /* 0x000e220008000a00 */
[----:B------:R-:W-:Y:S01]  /*0620*/  LOP3.LUT R4, R4, 0x40, RZ, 0xc0, !PT ;  /* 0x0000004004047812 */ /* 0x000fe200078ec0ff */
[----:B------:R-:W2:Y:S03]  /*0630*/  LDCU.64 UR8, c[0x0][0x390] ;  /* 0x00007200ff0877ac */ /* 0x000ea60008000a00 */
[----:B------:R-:W-:-:S05]  /*0640*/  IADD3 R28, P0, PT, R4, UR10, RZ ;  /* 0x0000000a041c7c10 */ /* 0x000fca000ff1e0ff */
[----:B------:R-:W-:-:S05]  /*0650*/  IMAD.X R29, RZ, RZ, UR11, P0 ;  /* 0x0000000bff1d7e24 */ /* 0x000fca00080e06ff */
[----:B------:R-:W3:Y:S04]  /*0660*/  LDG.E.128.CONSTANT R4, desc[UR6][R28.64] ;  /* 0x000000061c047981 */ /* 0x000ee8000c1e9d00 */
[----:B------:R-:W4:Y:S04]  /*0670*/  LDG.E.128.CONSTANT R8, desc[UR6][R28.64+0x10] ;  /* 0x000010061c087981 */ /* 0x000f28000c1e9d00 */
[----:B------:R-:W5:Y:S01]  /*0680*/  LDG.E.128.CONSTANT R12, desc[UR6][R28.64+0x20] ;  /* 0x000020061c0c7981 */ /* 0x000f62000c1e9d00 */
[----:B------:R-:W-:Y:S01]  /*0690*/  ISETP.NE.U32.AND P0, PT, R22, 0x1, PT ;  /* 0x000000011600780c */ /* 0x000fe20003f05070 */
[----:B------:R-:W-:Y:S01]  /*06a0*/  IMAD.MOV.U32 R22, RZ, RZ, 0x20fd8164 ;  /* 0x20fd8164ff167424 */ /* 0x000fe200078e00ff */
[----:B------:R-:W-:Y:S01]  /*06b0*/  LOP3.LUT P1, RZ, R16, 0x2, RZ, 0xc0, !PT ;  /* 0x0000000210ff7812 */ /* 0x000fe2000782c0ff */
[----:B------:R-:W-:Y:S01]  /*06c0*/  BSSY.RECONVERGENT B0, `(.L_x_6) ;  /* 0x000002b000007945 */ /* 0x000fe20003800200 */
[----:B------:R-:W-:-:S02]  /*06d0*/  FSEL R23, -R23, 0.11223486810922622681, !P0 ;  /* 0x3de5db6517177808 */ /* 0x000fc40004000100 */
[----:B------:R-:W-:-:S06]  /*06e0*/  FSEL R22, R22, -8.06006814911005101289e+34, !P0 ;  /* 0xf9785eba16167808 */ /* 0x000fcc0004000000 */
[----:B---3--:R-:W-:-:S08]  /*06f0*/  DFMA R4, R24, R22, R4 ;  /* 0x000000161804722b */ /* 0x008fd00000000004 */
[C---:B------:R-:W-:Y:S01]  /*0700*/  DFMA R4, R24.reuse, R4, R6 ;  /* 0x000000041804722b */ /* 0x040fe20000000006 */
[----:B------:R-:W3:Y:S07]  /*0710*/  @!P2 LDC.64 R6, c[0x0][0x388] ;  /* 0x0000e200ff06ab82 */ /* 0x000eee0000000a00 */
[----:B----4-:R-:W-:-:S08]  /*0720*/  DFMA R4, R24, R4, R8 ;  /* 0x000000041804722b */ /* 0x010fd00000000008 */
[C---:B------:R-:W-:Y:S01]  /*0730*/  DFMA R4, R24.reuse, R4, R10 ;  /* 0x000000041804722b */ /* 0x040fe2000000000a */
[----:B------:R-:W4:Y:S07]  /*0740*/  MUFU.RCP R10, R3 ;  /* 0x00000003000a7308 */ /* 0x000f2e0000001000 */
[----:B-----5:R-:W-:-:S08]  /*0750*/  DFMA R4, R24, R4, R12 ;  /* 0x000000041804722b */ /* 0x020fd0000000000c */
[----:B------:R-:W-:Y:S01]  /*0760*/  DFMA R4, R24, R4, R14 ;  /* 0x000000041804722b */ /* 0x000fe2000000000e */
[----:B--2---:R-:W-:Y:S02]  /*0770*/  IMAD.U32 R14, RZ, RZ, UR8 ;  /* 0x00000008ff0e7e24 */ /* 0x004fe4000f8e00ff */
[----:B----4-:R-:W-:Y:S01]  /*0780*/  FFMA R11, -R3, R10, 1 ;  /* 0x3f800000030b7423 */ /* 0x010fe2000000010a */
[----:B------:R-:W-:-:S03]  /*0790*/  IMAD.U32 R15, RZ, RZ, UR9 ;  /* 0x00000009ff0f7e24 */ /* 0x000fc6000f8e00ff */
[----:B------:R-:W-:Y:S01]  /*07a0*/  FFMA R11, R10, R11, R10 ;  /* 0x0000000b0a0b7223 */ /* 0x000fe2000000000a */
[----:B------:R-:W-:Y:S02]  /*07b0*/  DFMA R26, R4, R26, R26 ;  /* 0x0000001a041a722b */ /* 0x000fe4000000001a */
[----:B------:R-:W-:Y:S01]  /*07c0*/  DFMA R4, R24, R4, 1 ;  /* 0x3ff000001804742b */ /* 0x000fe20000000004 */
[----:B------:R-:W-:-:S09]  /*07d0*/  FFMA R12, R0, R11, RZ ;  /* 0x0000000b000c7223 */ /* 0x000fd200000000ff */
[----:B------:R-:W-:Y:S02]  /*07e0*/  FSEL R8, R4, R26, !P0 ;  /* 0x0000001a04087208 */ /* 0x000fe40004000000 */
[----:B------:R-:W-:Y:S02]  /*07f0*/  FSEL R9, R5, R27, !P0 ;  /* 0x0000001b05097208 */ /* 0x000fe40004000000 */
[----:B------:R-:W-:-:S04]  /*0800*/  ISETP.GE.AND P0, PT, R2, 0x1, PT ;  /* 0x000000010200780c */ /* 0x000fc80003f06270 */
[----:B------:R-:W-:-:S10]  /*0810*/  DADD R4, RZ, -R8 ;  /* 0x00000000ff047229 */ /* 0x000fd40000000808 */
[----:B------:R-:W-:Y:S01]  /*0820*/  FSEL R4, R8, R4, !P1 ;  /* 0x0000000408047208 */ /* 0x000fe20004800000 */
[----:B0-----:R-:W-:Y:S01]  /*0830*/  IMAD.U32 R8, RZ, RZ, UR12 ;  /* 0x0000000cff087e24 */ /* 0x001fe2000f8e00ff */
[----:B------:R-:W-:Y:S01]  /*0840*/  FSEL R5, R9, R5, !P1 ;  /* 0x0000000509057208 */ /* 0x000fe20004800000 */
[----:B------:R-:W0:Y:S01]  /*0850*/  FCHK P1, R0, R3 ;  /* 0x0000000300007302 */ /* 0x000e220000020000 */
[----:B------:R-:W-:Y:S02]  /*0860*/  IMAD.U32 R9, RZ, RZ, UR13 ;  /* 0x0000000dff097e24 */ /* 0x000fe4000f8e00ff */
[----:B---3--:R-:W-:-:S04]  /*0870*/  @!P2 IMAD.WIDE R8, R2, 0x20, R6 ;  /* 0x000000200208a825 */ /* 0x008fc800078e0206 */
[----:B-1----:R-:W-:Y:S01]  /*0880*/  @P0 IMAD.WIDE.U32 R6, R2, 0x20, R20 ;  /* 0x0000002002060825 */ /* 0x002fe200078e0014 */
[----:B------:R1:W2:Y:S01]  /*0890*/  F2F.F32.F64 R4, R4 ;  /* 0x0000000400047310 */ /* 0x0002a20000301000 */
[----:B------:R-:W-:Y:S02]  /*08a0*/  IADD3 R10, P3, PT, R8, 0x20, RZ ;  /* 0x00000020080a7810 */ /* 0x000fe40007f7e0ff */
[----:B------:R-:W-:Y:S01]  /*08b0*/  @P0 IADD3 R14, P2, PT, R6, -0x20, RZ ;  /* 0xffffffe0060e0810 */ /* 0x000fe20007f5e0ff */
[----:B------:R-:W-:-:S03]  /*08c0*/  FFMA R6, -R3, R12, R0 ;  /* 0x0000000c03067223 */ /* 0x000fc60000000100 */
[----:B------:R-:W-:Y:S01]  /*08d0*/  @P0 IADD3.X R15, PT, PT, R7, -0x1, RZ, P2, !PT ;  /* 0xffffffff070f0810 */ /* 0x000fe200017fe4ff */
[----:B------:R-:W-:Y:S01]  /*08e0*/  FFMA R13, R11, R6, R12 ;  /* 0x000000060b0d7223 */ /* 0x000fe2000000000c */
[----:B------:R-:W-:Y:S02]  /*08f0*/  IMAD.X R11, RZ, RZ, R9, P3 ;  /* 0x000000ffff0b7224 */ /* 0x000fe400018e0609 */
[----:B------:R-:W-:-:S04]  /*0900*/  IMAD.WIDE R8, R2, 0x20, R20 ;  /* 0x0000002002087825 */ /* 0x000fc800078e0214 */
[----:B------:R-:W-:Y:S02]  /*0910*/  IMAD.MOV.U32 R6, RZ, RZ, R14 ;  /* 0x000000ffff067224 */ /* 0x000fe400078e000e */
[----:B------:R-:W-:Y:S01]  /*0920*/  IMAD.MOV.U32 R7, RZ, RZ, R15 ;  /* 0x000000ffff077224 */ /* 0x000fe200078e000f */
[----:B012---:R-:W-:Y:S06]  /*0930*/  @!P1 BRA `(.L_x_7) ;  /* 0x00000000000c9947 */ /* 0x007fec0003800000 */
[----:B------:R-:W-:-:S07]  /*0940*/  MOV R12, 0x960 ;  /* 0x00000960000c7802 */ /* 0x000fce0000000f00 */
[----:B------:R-:W-:Y:S05]  /*0950*/  CALL.REL.NOINC `($__internal_1_$__cuda_sm3x_div_rn_noftz_f32_slowpath) ;  /* 0x0000000400947944 */ /* 0x000fea0003c00000 */
[----:B------:R-:W-:-:S07]  /*0960*/  IMAD.MOV.U32 R13, RZ, RZ, R0 ;  /* 0x000000ffff0d7224 */ /* 0x000fce00078e0000 */
.L_x_7:
[----:B------:R-:W-:Y:S05]  /*0970*/  BSYNC.RECONVERGENT B0 ;  /* 0x0000000000007941 */ /* 0x000fea0003800200 */
.L_x_6:
[----:B------:R-:W-:Y:S01]  /*0980*/  IMAD.MOV.U32 R5, RZ, RZ, RZ ;  /* 0x000000ffff057224 */ /* 0x000fe200078e00ff */
[----:B------:R2:W-:Y:S01]  /*0990*/  STG.E.64 desc[UR6][R8.64+0x8], R6 ;  /* 0x0000080608007986 */ /* 0x0005e2000c101b06 */
[----:B------:R-:W-:-:S03]  /*09a0*/  IMAD.IADD R2, R17, 0x1, R2 ;  /* 0x0000000111027824 */ /* 0x000fc600078e0202 */
[----:B------:R2:W-:Y:S02]  /*09b0*/  STG.E desc[UR6][R8.64], R13 ;  /* 0x0000000d08007986 */ /* 0x0005e4000c101906 */
[----:B------:R-:W-:Y:S02]  /*09c0*/  ISETP.GE.AND P0, PT, R2, UR14, PT ;  /* 0x0000000e02007c0c */ /* 0x000fe4000bf06270 */
[----:B------:R2:W-:Y:S04]  /*09d0*/  STG.E.64 desc[UR6][R8.64+0x10], R10 ;  /* 0x0000100a08007986 */ /* 0x0005e8000c101b06 */
[----:B------:R2:W-:Y:S07]  /*09e0*/  STG.E.64 desc[UR6][R8.64+0x18], R4 ;  /* 0x0000180408007986 */ /* 0x0005ee000c101b06 */
[----:B------:R-:W-:Y:S05]  /*09f0*/  @!P0 BRA `(.L_x_8) ;  /* 0xfffffff800188947 */ /* 0x000fea000383ffff */
[----:B------:R-:W-:Y:S05]  /*0a00*/  EXIT ;  /* 0x000000000000794d */ /* 0x000fea0003800000 */
        .weak           $__internal_0_$__cuda_sm20_div_rn_f64_full
        .type           $__internal_0_$__cuda_sm20_div_rn_f64_full,@function
        .size           $__internal_0_$__cuda_sm20_div_rn_f64_full,($__internal_1_$__cuda_sm3x_div_rn_noftz_f32_slowpath - $__internal_0_$__cuda_sm20_div_rn_f64_full)
$__internal_0_$__cuda_sm20_div_rn_f64_full:
[C---:B------:R-:W-:Y:S01]  /*0a10*/  FSETP.GEU.AND P0, PT, |R19|.reuse, 1.469367938527859385e-39, PT ;  /* 0x001000001300780b */ /* 0x040fe20003f0e200 */
[----:B------:R-:W-:Y:S01]  /*0a20*/  IMAD.MOV.U32 R10, RZ, RZ, 0x1 ;  /* 0x00000001ff0a7424 */ /* 0x000fe200078e00ff */
[----:B------:R-:W-:Y:S01]  /*0a30*/  LOP3.LUT R6, R19, 0x800fffff, RZ, 0xc0, !PT ;  /* 0x800fffff13067812 */ /* 0x000fe200078ec0ff */
[----:B------:R-:W-:Y:S01]  /*0a40*/  IMAD.MOV.U32 R16, RZ, RZ, 0x1ca00000 ;  /* 0x1ca00000ff107424 */ /* 0x000fe200078e00ff */
[C---:B------:R-:W-:Y:S01]  /*0a50*/  FSETP.GEU.AND P2, PT, |R9|.reuse, 1.469367938527859385e-39, PT ;  /* 0x001000000900780b */ /* 0x040fe20003f4e200 */
[----:B------:R-:W-:Y:S01]  /*0a60*/  BSSY.RECONVERGENT B1, `(.L_x_9) ;  /* 0x0000052000017945 */ /* 0x000fe20003800200 */
[----:B------:R-:W-:Y:S01]  /*0a70*/  LOP3.LUT R7, R6, 0x3ff00000, RZ, 0xfc, !PT ;  /* 0x3ff0000006077812 */ /* 0x000fe200078efcff */
[----:B------:R-:W-:Y:S01]  /*0a80*/  IMAD.MOV.U32 R6, RZ, RZ, R18 ;  /* 0x000000ffff067224 */ /* 0x000fe200078e0012 */
[----:B------:R-:W-:Y:S02]  /*0a90*/  LOP3.LUT R5, R9, 0x7ff00000, RZ, 0xc0, !PT ;  /* 0x7ff0000009057812 */ /* 0x000fe400078ec0ff */
[----:B------:R-:W-:-:S03]  /*0aa0*/  LOP3.LUT R24, R19, 0x7ff00000, RZ, 0xc0, !PT ;  /* 0x7ff0000013187812 */ /* 0x000fc600078ec0ff */
[----:B------:R-:W-:Y:S01]  /*0ab0*/  @!P0 DMUL R6, R18, 8.98846567431157953865e+307 ;  /* 0x7fe0000012068828 */ /* 0x000fe20000000000 */
[----:B------:R-:W-:-:S03]  /*0ac0*/  ISETP.GE.U32.AND P1, PT, R5, R24, PT ;  /* 0x000000180500720c */ /* 0x000fc60003f26070 */
[----:B------:R-:W-:Y:S02]  /*0ad0*/  @!P2 LOP3.LUT R12, R19, 0x7ff00000, RZ, 0xc0, !PT ;  /* 0x7ff00000130ca812 */ /* 0x000fe400078ec0ff */
[----:B------:R-:W0:Y:S02]  /*0ae0*/  MUFU.RCP64H R11, R7 ;  /* 0x00000007000b7308 */ /* 0x000e240000001800 */
[----:B------:R-:W-:Y:S02]  /*0af0*/  @!P2 ISETP.GE.U32.AND P3, PT, R5, R12, PT ;  /* 0x0000000c0500a20c */ /* 0x000fe40003f66070 */
[----:B------:R-:W-:Y:S02]  /*0b00*/  @!P0 LOP3.LUT R24, R7, 0x7ff00000, RZ, 0xc0, !PT ;  /* 0x7ff0000007188812 */ /* 0x000fe400078ec0ff */
[----:B------:R-:W-:-:S04]  /*0b10*/  @!P2 SEL R13, R16, 0x63400000, !P3 ;  /* 0x63400000100da807 */ /* 0x000fc80005800000 */
[----:B------:R-:W-:-:S04]  /*0b20*/  @!P2 LOP3.LUT R22, R13, 0x80000000, R9, 0xf8, !PT ;  /* 0x800000000d16a812 */ /* 0x000fc800078ef809 */
[----:B------:R-:W-:Y:S01]  /*0b30*/  @!P2 LOP3.LUT R23, R22, 0x100000, RZ, 0xfc, !PT ;  /* 0x001000001617a812 */ /* 0x000fe200078efcff */
[----:B------:R-:W-:Y:S01]  /*0b40*/  @!P2 IMAD.MOV.U32 R22, RZ, RZ, RZ ;  /* 0x000000ffff16a224 */ /* 0x000fe200078e00ff */
[----:B0-----:R-:W-:-:S08]  /*0b50*/  DFMA R14, R10, -R6, 1 ;  /* 0x3ff000000a0e742b */ /* 0x001fd00000000806 */
[----:B------:R-:W-:-:S08]  /*0b60*/  DFMA R14, R14, R14, R14 ;  /* 0x0000000e0e0e722b */ /* 0x000fd0000000000e */
[----:B------:R-:W-:Y:S01]  /*0b70*/  DFMA R14, R10, R14, R10 ;  /* 0x0000000e0a0e722b */ /* 0x000fe2000000000a */
[----:B------:R-:W-:Y:S01]  /*0b80*/  SEL R11, R16, 0x63400000, !P1 ;  /* 0x63400000100b7807 */ /* 0x000fe20004800000 */
[----:B------:R-:W-:-:S03]  /*0b90*/  IMAD.MOV.U32 R10, RZ, RZ, R8 ;  /* 0x000000ffff0a7224 */ /* 0x000fc600078e0008 */
[----:B------:R-:W-:-:S03]  /*0ba0*/  LOP3.LUT R11, R11, 0x800fffff, R9, 0xf8, !PT ;  /* 0x800fffff0b0b7812 */ /* 0x000fc600078ef809 */
[----:B------:R-:W-:-:S03]  /*0bb0*/  DFMA R12, R14, -R6, 1 ;  /* 0x3ff000000e0c742b */ /* 0x000fc60000000806 */
[----:B------:R-:W-:-:S05]  /*0bc0*/  @!P2 DFMA R10, R10, 2, -R22 ;  /* 0x400000000a0aa82b */ /* 0x000fca0000000816 */
[----:B------:R-:W-:-:S08]  /*0bd0*/  DFMA R12, R14, R12, R14 ;  /* 0x0000000c0e0c722b */ /* 0x000fd0000000000e */
[----:B------:R-:W-:-:S08]  /*0be0*/  DMUL R14, R12, R10 ;  /* 0x0000000a0c0e7228 */ /* 0x000fd00000000000 */
[----:B------:R-:W-:-:S08]  /*0bf0*/  DFMA R22, R14, -R6, R10 ;  /* 0x800000060e16722b */ /* 0x000fd0000000000a */
[----:B------:R-:W-:Y:S01]  /*0c00*/  DFMA R22, R12, R22, R14 ;  /* 0x000000160c16722b */ /* 0x000fe2000000000e */
[----:B------:R-:W-:Y:S01]  /*0c10*/  IMAD.MOV.U32 R15, RZ, RZ, R5 ;  /* 0x000000ffff0f7224 */ /* 0x000fe200078e0005 */
[----:B------:R-:W-:Y:S01]  /*0c20*/  @!P2 LOP3.LUT R15, R11, 0x7ff00000, RZ, 0xc0, !PT ;  /* 0x7ff000000b0fa812 */ /* 0x000fe200078ec0ff */
[----:B------:R-:W-:-:S04]  /*0c30*/  VIADD R13, R24, 0xffffffff ;  /* 0xffffffff180d7836 */ /* 0x000fc80000000000 */
[----:B------:R-:W-:-:S05]  /*0c40*/  VIADD R12, R15, 0xffffffff ;  /* 0xffffffff0f0c7836 */ /* 0x000fca0000000000 */
[----:B------:R-:W-:-:S04]  /*0c50*/  ISETP.GT.U32.AND P0, PT, R12, 0x7feffffe, PT ;  /* 0x7feffffe0c00780c */ /* 0x000fc80003f04070 */
[----:B------:R-:W-:-:S13]  /*0c60*/  ISETP.GT.U32.OR P0, PT, R13, 0x7feffffe, P0 ;  /* 0x7feffffe0d00780c */ /* 0x000fda0000704470 */
[----:B------:R-:W-:Y:S05]  /*0c70*/  @P0 BRA `(.L_x_10) ;  /* 0x00000000006c0947 */ /* 0x000fea0003800000 */
[----:B------:R-:W-:-:S04]  /*0c80*/  LOP3.LUT R12, R19, 0x7ff00000, RZ, 0xc0, !PT ;  /* 0x7ff00000130c7812 */ /* 0x000fc800078ec0ff */
[CC--:B------:R-:W-:Y:S02]  /*0c90*/  VIADDMNMX R8, R5.reuse, -R12.reuse, 0xb9600000, !PT ;  /* 0xb960000005087446 */ /* 0x0c0fe4000780090c */
[----:B------:R-:W-:Y:S02]  /*0ca0*/  ISETP.GE.U32.AND P0, PT, R5, R12, PT ;  /* 0x0000000c0500720c */ /* 0x000fe40003f06070 */
[----:B------:R-:W-:Y:S01]  /*0cb0*/  VIMNMX R5, PT, PT, R8, 0x46a00000, PT ;  /* 0x46a0000008057848 */ /* 0x000fe20003fe0100 */
[----:B------:R-:W-:Y:S01]  /*0cc0*/  IMAD.MOV.U32 R8, RZ, RZ, RZ ;  /* 0x000000ffff087224 */ /* 0x000fe200078e00ff */
[----:B------:R-:W-:-:S05]  /*0cd0*/  SEL R16, R16, 0x63400000, !P0 ;  /* 0x6340000010107807 */ /* 0x000fca0004000000 */
[----:B------:R-:W-:-:S04]  /*0ce0*/  IMAD.IADD R5, R5, 0x1, -R16 ;  /* 0x0000000105057824 */ /* 0x000fc800078e0a10 */
[----:B------:R-:W-:-:S06]  /*0cf0*/  VIADD R9, R5, 0x7fe00000 ;  /* 0x7fe0000005097836 */ /* 0x000fcc0000000000 */
[----:B------:R-:W-:-:S10]  /*0d00*/  DMUL R12, R22, R8 ;  /* 0x00000008160c7228 */ /* 0x000fd40000000000 */
[----:B------:R-:W-:-:S13]  /*0d10*/  FSETP.GTU.AND P0, PT, |R13|, 1.469367938527859385e-39, PT ;  /* 0x001000000d00780b */ /* 0x000fda0003f0c200 */
[----:B------:R-:W-:Y:S05]  /*0d20*/  @P0 BRA `(.L_x_11) ;  /* 0x0000000000940947 */ /* 0x000fea0003800000 */
[----:B------:R-:W-:Y:S01]  /*0d30*/  DFMA R6, R22, -R6, R10 ;  /* 0x800000061606722b */ /* 0x000fe2000000000a */
[----:B------:R-:W-:-:S09]  /*0d40*/  IMAD.MOV.U32 R8, RZ, RZ, RZ ;  /* 0x000000ffff087224 */ /* 0x000fd200078e00ff */
[C---:B------:R-:W-:Y:S02]  /*0d50*/  FSETP.NEU.AND P0, PT, R7.reuse, RZ, PT ;  /* 0x000000ff0700720b */ /* 0x040fe40003f0d000 */
[----:B------:R-:W-:-:S04]  /*0d60*/  LOP3.LUT R11, R7, 0x80000000, R19, 0x48, !PT ;  /* 0x80000000070b7812 */ /* 0x000fc800078e4813 */
[----:B------:R-:W-:-:S07]  /*0d70*/  LOP3.LUT R9, R11, R9, RZ, 0xfc, !PT ;  /* 0x000000090b097212 */ /* 0x000fce00078efcff */
[----:B------:R-:W-:Y:S05]  /*0d80*/  @!P0 BRA `(.L_x_11) ;  /* 0x00000000007c8947 */ /* 0x000fea0003800000 */
[----:B------:R-:W-:Y:S01]  /*0d90*/  IMAD.MOV R7, RZ, RZ, -R5 ;  /* 0x000000ffff077224 */ /* 0x000fe200078e0a05 */
[----:B------:R-:W-:Y:S01]  /*0da0*/  DMUL.RP R8, R22, R8 ;  /* 0x0000000816087228 */ /* 0x000fe20000008000 */
[----:B------:R-:W-:Y:S01]  /*0db0*/  IMAD.MOV.U32 R6, RZ, RZ, RZ ;  /* 0x000000ffff067224 */ /* 0x000fe200078e00ff */
[----:B------:R-:W-:-:S05]  /*0dc0*/  IADD3 R5, PT, PT, -R5, -0x43300000, RZ ;  /* 0xbcd0000005057810 */ /* 0x000fca0007ffe1ff */
[----:B------:R-:W-:-:S03]  /*0dd0*/  DFMA R6, R12, -R6, R22 ;  /* 0x800000060c06722b */ /* 0x000fc60000000016 */
[----:B------:R-:W-:-:S07]  /*0de0*/  LOP3.LUT R11, R9, R11, RZ, 0x3c, !PT ;  /* 0x0000000b090b7212 */ /* 0x000fce00078e3cff */
[----:B------:R-:W-:-:S04]  /*0df0*/  FSETP.NEU.AND P0, PT, |R7|, R5, PT ;  /* 0x000000050700720b */ /* 0x000fc80003f0d200 */
[----:B------:R-:W-:Y:S02]  /*0e00*/  FSEL R12, R8, R12, !P0 ;  /* 0x0000000c080c7208 */ /* 0x000fe40004000000 */
[----:B------:R-:W-:Y:S01]  /*0e10*/  FSEL R13, R11, R13, !P0 ;  /* 0x0000000d0b0d7208 */ /* 0x000fe20004000000 */
[----:B------:R-:W-:Y:S06]  /*0e20*/  BRA `(.L_x_11) ;  /* 0x0000000000547947 */ /* 0x000fec0003800000 */
.L_x_10:
[----:B------:R-:W-:-:S14]  /*0e30*/  DSETP.NAN.AND P0, PT, R8, R8, PT ;  /* 0x000000080800722a */ /* 0x000fdc0003f08000 */
[----:B------:R-:W-:Y:S05]  /*0e40*/  @P0 BRA `(.L_x_12) ;  /* 0x0000000000440947 */ /* 0x000fea0003800000 */
[----:B------:R-:W-:-:S14]  /*0e50*/  DSETP.NAN.AND P0, PT, R18, R18, PT ;  /* 0x000000121200722a */ /* 0x000fdc0003f08000 */
[----:B------:R-:W-:Y:S05]  /*0e60*/  @P0 BRA `(.L_x_13) ;  /* 0x0000000000300947 */ /* 0x000fea0003800000 */
[----:B------:R-:W-:Y:S01]  /*0e70*/  ISETP.NE.AND P0, PT, R15, R24, PT ;  /* 0x000000180f00720c */ /* 0x000fe20003f05270 */
[----:B------:R-:W-:Y:S02]  /*0e80*/  IMAD.MOV.U32 R12, RZ, RZ, 0x0 ;  /* 0x00000000ff0c7424 */ /* 0x000fe400078e00ff */
[----:B------:R-:W-:-:S10]  /*0e90*/  IMAD.MOV.U32 R13, RZ, RZ, -0x80000 ;  /* 0xfff80000ff0d7424 */ /* 0x000fd400078e00ff */
[----:B------:R-:W-:Y:S05]  /*0ea0*/  @!P0 BRA `(.L_x_11) ;  /* 0x0000000000348947 */ /* 0x000fea0003800000 */
[----:B------:R-:W-:Y:S02]  /*0eb0*/  ISETP.NE.AND P0, PT, R15, 0x7ff00000, PT ;  /* 0x7ff000000f00780c */ /* 0x000fe40003f05270 */
[----:B------:R-:W-:Y:S02]  /*0ec0*/  LOP3.LUT R13, R9, 0x80000000, R19, 0x48, !PT ;  /* 0x80000000090d7812 */ /* 0x000fe400078e4813 */
[----:B------:R-:W-:-:S13]  /*0ed0*/  ISETP.EQ.OR P0, PT, R24, RZ, !P0 ;  /* 0x000000ff1800720c */ /* 0x000fda0004702670 */
[----:B------:R-:W-:Y:S01]  /*0ee0*/  @P0 LOP3.LUT R5, R13, 0x7ff00000, RZ, 0xfc, !PT ;  /* 0x7ff000000d050812 */ /* 0x000fe200078efcff */
[----:B------:R-:W-:Y:S02]  /*0ef0*/  @!P0 IMAD.MOV.U32 R12, RZ, RZ, RZ ;  /* 0x000000ffff0c8224 */ /* 0x000fe400078e00ff */
[----:B------:R-:W-:Y:S02]  /*0f00*/  @P0 IMAD.MOV.U32 R12, RZ, RZ, RZ ;  /* 0x000000ffff0c0224 */ /* 0x000fe400078e00ff */
[----:B------:R-:W-:Y:S01]  /*0f10*/  @P0 IMAD.MOV.U32 R13, RZ, RZ, R5 ;  /* 0x000000ffff0d0224 */ /* 0x000fe200078e0005 */
[----:B------:R-:W-:Y:S06]  /*0f20*/  BRA `(.L_x_11) ;  /* 0x0000000000147947 */ /* 0x000fec0003800000 */
.L_x_13:
[----:B------:R-:W-:Y:S01]  /*0f30*/  LOP3.LUT R13, R19, 0x80000, RZ, 0xfc, !PT ;  /* 0x00080000130d7812 */ /* 0x000fe200078efcff */
[----:B------:R-:W-:Y:S01]  /*0f40*/  IMAD.MOV.U32 R12, RZ, RZ, R18 ;  /* 0x000000ffff0c7224 */ /* 0x000fe200078e0012 */
[----:B------:R-:W-:Y:S06]  /*0f50*/  BRA `(.L_x_11) ;  /* 0x0000000000087947 */ /* 0x000fec0003800000 */
.L_x_12:
[----:B------:R-:W-:Y:S01]  /*0f60*/  LOP3.LUT R13, R9, 0x80000, RZ, 0xfc, !PT ;  /* 0x00080000090d7812 */ /* 0x000fe200078efcff */
[----:B------:R-:W-:-:S07]  /*0f70*/  IMAD.MOV.U32 R12, RZ, RZ, R8 ;  /* 0x000000ffff0c7224 */ /* 0x000fce00078e0008 */
.L_x_11:
[----:B------:R-:W-:Y:S05]  /*0f80*/  BSYNC.RECONVERGENT B1 ;  /* 0x0000000000017941 */ /* 0x000fea0003800200 */
.L_x_9:
[----:B------:R-:W-:-:S04]  /*0f90*/  IMAD.MOV.U32 R5, RZ, RZ, 0x0 ;  /* 0x00000000ff057424 */ /* 0x000fc800078e00ff */
[----:B------:R-:W-:Y:S05]  /*0fa0*/  RET.REL.NODEC R4 `(_Z12create_nodesiP6Node_tS0_) ;  /* 0xfffffff004147950 */ /* 0x000fea0003c3ffff */
        .weak           $__internal_1_$__cuda_sm3x_div_rn_noftz_f32_slowpath
        .type           $__internal_1_$__cuda_sm3x_div_rn_noftz_f32_slowpath,@function
        .size           $__internal_1_$__cuda_sm3x_div_rn_noftz_f32_slowpath,($_Z12create_nodesiP6Node_tS0_$__internal_trig_reduction_slowpathd - $__internal_1_$__cuda_sm3x_div_rn_noftz_f32_slowpath)
$__internal_1_$__cuda_sm3x_div_rn_noftz_f32_slowpath:
[--C-:B------:R-:W-:Y:S01]  /*0fb0*/  SHF.R.U32.HI R5, RZ, 0x17, R3.reuse ;  /* 0x00000017ff057819 */ /* 0x100fe20000011603 */
[----:B------:R-:W-:Y:S01]  /*0fc0*/  BSSY.RECONVERGENT B1, `(.L_x_14) ;  /* 0x0000064000017945 */ /* 0x000fe20003800200 */
[--C-:B------:R-:W-:Y:S01]  /*0fd0*/  SHF.R.U32.HI R13, RZ, 0x17, R0.reuse ;  /* 0x00000017ff0d7819 */ /* 0x100fe20000011600 */
[----:B------:R-:W-:Y:S01]  /*0fe0*/  IMAD.MOV.U32 R14, RZ, RZ, R0 ;  /* 0x000000ffff0e7224 */ /* 0x000fe200078e0000 */
[----:B------:R-:W-:Y:S01]  /*0ff0*/  LOP3.LUT R5, R5, 0xff, RZ, 0xc0, !PT ;  /* 0x000000ff05057812 */ /* 0x000fe200078ec0ff */
[----:B------:R-:W-:Y:S01]  /*1000*/  IMAD.MOV.U32 R15, RZ, RZ, R3 ;  /* 0x000000ffff0f7224 */ /* 0x000fe200078e0003 */
[----:B------:R-:W-:-:S03]  /*1010*/  LOP3.LUT R16, R13, 0xff, RZ, 0xc0, !PT ;  /* 0x000000ff0d107812 */ /* 0x000fc600078ec0ff */
[----:B------:R-:W-:Y:S02]  /*1020*/  VIADD R22, R5, 0xffffffff ;  /* 0xffffffff05167836 */ /* 0x000fe40000000000 */
[----:B------:R-:W-:-:S03]  /*1030*/  VIADD R23, R16, 0xffffffff ;  /* 0xffffffff10177836 */ /* 0x000fc60000000000 */
[----:B------:R-:W-:-:S04]  /*1040*/  ISETP.GT.U32.AND P0, PT, R22, 0xfd, PT ;  /* 0x000000fd1600780c */ /* 0x000fc80003f04070 */
[----:B------:R-:W-:-:S13]  /*1050*/  ISETP.GT.U32.OR P0, PT, R23, 0xfd, P0 ;  /* 0x000000fd1700780c */ /* 0x000fda0000704470 */
[----:B------:R-:W-:Y:S01]  /*1060*/  @!P0 IMAD.MOV.U32 R13, RZ, RZ, RZ ;  /* 0x000000ffff0d8224 */ /* 0x000fe200078e00ff */
[----:B------:R-:W-:Y:S06]  /*1070*/  @!P0 BRA `(.L_x_15) ;  /* 0x00000000005c8947 */ /* 0x000fec0003800000 */
[----:B------:R-:W-:Y:S02]  /*1080*/  FSETP.GTU.FTZ.AND P1, PT, |R3|, +INF , PT ;  /* 0x7f8000000300780b */ /* 0x000fe40003f3c200 */
[----:B------:R-:W-:-:S04]  /*1090*/  FSETP.GTU.FTZ.AND P0, PT, |R0|, +INF , PT ;  /* 0x7f8000000000780b */ /* 0x000fc80003f1c200 */
[----:B------:R-:W-:-:S13]  /*10a0*/  PLOP3.LUT P0, PT, P0, P1, PT, 0xf8, 0x8f ;  /* 0x00000000008f781c */ /* 0x000fda0000703f70 */
[----:B------:R-:W-:Y:S05]  /*10b0*/  @P0 BRA `(.L_x_16) ;  /* 0x00000004004c0947 */ /* 0x000fea0003800000 */
[----:B------:R-:W-:-:S13]  /*10c0*/  LOP3.LUT P0, RZ, R15, 0x7fffffff, R14, 0xc8, !PT ;  /* 0x7fffffff0fff7812 */ /* 0x000fda000780c80e */
[----:B------:R-:W-:Y:S05]  /*10d0*/  @!P0 BRA `(.L_x_17) ;  /* 0x00000004003c8947 */ /* 0x000fea0003800000 */
[C---:B------:R-:W-:Y:S02]  /*10e0*/  FSETP.NEU.FTZ.AND P2, PT, |R0|.reuse, +INF , PT ;  /* 0x7f8000000000780b */ /* 0x040fe40003f5d200 */
[----:B------:R-:W-:Y:S02]  /*10f0*/  FSETP.NEU.FTZ.AND P1, PT, |R3|, +INF , PT ;  /* 0x7f8000000300780b */ /* 0x000fe40003f3d200 */
[----:B------:R-:W-:-:S11]  /*1100*/  FSETP.NEU.FTZ.AND P0, PT, |R0|, +INF , PT ;  /* 0x7f8000000000780b */ /* 0x000fd60003f1d200 */
[----:B------:R-:W-:Y:S05]  /*1110*/  @!P1 BRA !P2, `(.L_x_17) ;  /* 0x00000004002c9947 */ /* 0x000fea0005000000 */
[----:B------:R-:W-:-:S04]  /*1120*/  LOP3.LUT P2, RZ, R14, 0x7fffffff, RZ, 0xc0, !PT ;  /* 0x7fffffff0eff7812 */ /* 0x000fc8000784c0ff */
[----:B------:R-:W-:-:S13]  /*1130*/  PLOP3.LUT P1, PT, P1, P2, PT, 0x2f, 0xf2 ;  /* 0x0000000000f2781c */ /* 0x000fda0000f24577 */
[----:B------:R-:W-:Y:S05]  /*1140*/  @P1 BRA `(.L_x_18) ;  /* 0x0000000400181947 */ /* 0x000fea0003800000 */
[----:B------:R-:W-:-:S04]  /*1150*/  LOP3.LUT P1, RZ, R15, 0x7fffffff, RZ, 0xc0, !PT ;  /* 0x7fffffff0fff7812 */ /* 0x000fc8000782c0ff */
[----:B------:R-:W-:-:S13]  /*1160*/  PLOP3.LUT P0, PT, P0, P1, PT, 0x2f, 0xf2 ;  /* 0x0000000000f2781c */ /* 0x000fda0000702577 */
[----:B------:R-:W-:Y:S05]  /*1170*/  @P0 BRA `(.L_x_19) ;  /* 0x0000000400000947 */ /* 0x000fea0003800000 */
[----:B------:R-:W-:Y:S02]  /*1180*/  ISETP.GE.AND P0, PT, R23, RZ, PT ;  /* 0x000000ff1700720c */ /* 0x000fe40003f06270 */
[----:B------:R-:W-:-:S11]  /*1190*/  ISETP.GE.AND P1, PT, R22, RZ, PT ;  /* 0x000000ff1600720c */ /* 0x000fd60003f26270 */
[----:B------:R-:W-:Y:S02]  /*11a0*/  @P0 IMAD.MOV.U32 R13, RZ, RZ, RZ ;  /* 0x000000ffff0d0224 */ /* 0x000fe400078e00ff */
[----:B------:R-:W-:Y:S01]  /*11b0*/  @!P0 FFMA R14, R0, 1.84467440737095516160e+19, RZ ;  /* 0x5f800000000e8823 */ /* 0x000fe200000000ff */
[----:B------:R-:W-:Y:S02]  /*11c0*/  @!P0 IMAD.MOV.U32 R13, RZ, RZ, -0x40 ;  /* 0xffffffc0ff0d8424 */ /* 0x000fe400078e00ff */
[----:B------:R-:W-:Y:S02]  /*11d0*/  @!P1 FFMA R15, R3, 1.84467440737095516160e+19, RZ ;  /* 0x5f800000030f9823 */ /* 0x000fe400000000ff */
[----:B------:R-:W-:-:S07]  /*11e0*/  @!P1 VIADD R13, R13, 0x40 ;  /* 0x000000400d0d9836 */ /* 0x000fce0000000000 */
.L_x_15:
[----:B------:R-:W-:Y:S01]  /*11f0*/  LEA R0, R5, 0xc0800000, 0x17 ;  /* 0xc080000005007811 */ /* 0x000fe200078eb8ff */
[----:B------:R-:W-:Y:S01]  /*1200*/  VIADD R16, R16, 0xffffff81 ;  /* 0xffffff8110107836 */ /* 0x000fe20000000000 */
[----:B------:R-:W-:Y:S03]  /*1210*/  BSSY.RECONVERGENT B2, `(.L_x_20) ;  /* 0x0000035000027945 */ /* 0x000fe60003800200 */
[----:B------:R-:W-:Y:S02]  /*1220*/  IMAD.IADD R22, R15, 0x1, -R0 ;  /* 0x000000010f167824 */ /* 0x000fe400078e0a00 */
[C---:B------:R-:W-:Y:S01]  /*1230*/  IMAD R0, R16.reuse, -0x800000, R14 ;  /* 0xff80000010007824 */ /* 0x040fe200078e020e */
[----:B------:R-:W-:Y:S01]  /*1240*/  IADD3 R16, PT, PT, R16, 0x7f, -R5 ;  /* 0x0000007f10107810 */ /* 0x000fe20007ffe805 */
[----:B------:R-:W0:Y:S01]  /*1250*/  MUFU.RCP R15, R22 ;  /* 0x00000016000f7308 */ /* 0x000e220000001000 */
[----:B------:R-:W-:-:S03]  /*1260*/  FADD.FTZ R23, -R22, -RZ ;  /* 0x800000ff16177221 */ /* 0x000fc60000010100 */
[----:B------:R-:W-:Y:S02]  /*1270*/  IMAD.IADD R16, R16, 0x1, R13 ;  /* 0x0000000110107824 */ /* 0x000fe400078e020d */
[----:B0-----:R-:W-:-:S04]  /*1280*/  FFMA R24, R15, R23, 1 ;  /* 0x3f8000000f187423 */ /* 0x001fc80000000017 */
[----:B------:R-:W-:-:S04]  /*1290*/  FFMA R15, R15, R24, R15 ;  /* 0x000000180f0f7223 */ /* 0x000fc8000000000f */
[----:B------:R-:W-:-:S04]  /*12a0*/  FFMA R14, R0, R15, RZ ;  /* 0x0000000f000e7223 */ /* 0x000fc800000000ff */
[----:B------:R-:W-:-:S04]  /*12b0*/  FFMA R24, R23, R14, R0 ;  /* 0x0000000e17187223 */ /* 0x000fc80000000000 */
[----:B------:R-:W-:-:S04]  /*12c0*/  FFMA R14, R15, R24, R14 ;  /* 0x000000180f0e7223 */ /* 0x000fc8000000000e */
[----:B------:R-:W-:-:S04]  /*12d0*/  FFMA R23, R23, R14, R0 ;  /* 0x0000000e17177223 */ /* 0x000fc80000000000 */
[----:B------:R-:W-:-:S05]  /*12e0*/  FFMA R0, R15, R23, R14 ;  /* 0x000000170f007223 */ /* 0x000fca000000000e */
[----:B------:R-:W-:-:S04]  /*12f0*/  SHF.R.U32.HI R5, RZ, 0x17, R0 ;  /* 0x00000017ff057819 */ /* 0x000fc80000011600 */
[----:B------:R-:W-:-:S05]  /*1300*/  LOP3.LUT R5, R5, 0xff, RZ, 0xc0, !PT ;  /* 0x000000ff05057812 */ /* 0x000fca00078ec0ff */
[----:B------:R-:W-:-:S04]  /*1310*/  IMAD.IADD R22, R5, 0x1, R16 ;  /* 0x0000000105167824 */ /* 0x000fc800078e0210 */
[----:B------:R-:W-:-:S05]  /*1320*/  VIADD R5, R22, 0xffffffff ;  /* 0xffffffff16057836 */ /* 0x000fca0000000000 */
[----:B------:R-:W-:-:S13]  /*1330*/  ISETP.GE.U32.AND P0, PT, R5, 0xfe, PT ;  /* 0x000000fe0500780c */ /* 0x000fda0003f06070 */
[----:B------:R-:W-:Y:S05]  /*1340*/  @!P0 BRA `(.L_x_21) ;  /* 0x0000000000808947 */ /* 0x000fea0003800000 */
[----:B------:R-:W-:-:S13]  /*1350*/  ISETP.GT.AND P0, PT, R22, 0xfe, PT ;  /* 0x000000fe1600780c */ /* 0x000fda0003f04270 */
[----:B------:R-:W-:Y:S05]  /*1360*/  @P0 BRA `(.L_x_22) ;  /* 0x00000000006c0947 */ /* 0x000fea0003800000 */
[----:B------:R-:W-:-:S13]  /*1370*/  ISETP.GE.AND P0, PT, R22, 0x1, PT ;  /* 0x000000011600780c */ /* 0x000fda0003f06270 */
[----:B------:R-:W-:Y:S05]  /*1380*/  @P0 BRA `(.L_x_23) ;  /* 0x0000000000740947 */ /* 0x000fea0003800000 */
[----:B------:R-:W-:Y:S02]  /*1390*/  ISETP.GE.AND P0, PT, R22, -0x18, PT ;  /* 0xffffffe81600780c */ /* 0x000fe40003f06270 */
[----:B------:R-:W-:-:S11]  /*13a0*/  LOP3.LUT R0, R0, 0x80000000, RZ, 0xc0, !PT ;  /* 0x8000000000007812 */ /* 0x000fd600078ec0ff */
[----:B------:R-:W-:Y:S05]  /*13b0*/  @!P0 BRA `(.L_x_23) ;  /* 0x0000000000688947 */ /* 0x000fea0003800000 */
[-CC-:B------:R-:W-:Y:S01]  /*13c0*/  FFMA.RZ R5, R15, R23.reuse, R14.reuse ;  /* 0x000000170f057223 */ /* 0x180fe2000000c00e */
[C---:B------:R-:W-:Y:S01]  /*13d0*/  VIADD R16, R22.reuse, 0x20 ;  /* 0x0000002016107836 */ /* 0x040fe20000000000 */
[C---:B------:R-:W-:Y:S02]  /*13e0*/  ISETP.NE.AND P2, PT, R22.reuse, RZ, PT ;  /* 0x000000ff1600720c */ /* 0x040fe40003f45270 */
[----:B------:R-:W-:Y:S02]  /*13f0*/  ISETP.NE.AND P1, PT, R22, RZ, PT ;  /* 0x000000ff1600720c */ /* 0x000fe40003f25270 */
[----:B------:R-:W-:Y:S01]  /*1400*/  LOP3.LUT R13, R5, 0x7fffff, RZ, 0xc0, !PT ;  /* 0x007fffff050d7812 */ /* 0x000fe200078ec0ff */
[CCC-:B------:R-:W-:Y:S01]  /*1410*/  FFMA.RP R5, R15.reuse, R23.reuse, R14.reuse ;  /* 0x000000170f057223 */ /* 0x1c0fe2000000800e */
[----:B------:R-:W-:Y:S01]  /*1420*/  FFMA.RM R14, R15, R23, R14 ;  /* 0x000000170f0e7223 */ /* 0x000fe2000000400e */
[----:B------:R-:W-:Y:S01]  /*1430*/  IMAD.MOV R15, RZ, RZ, -R22 ;  /* 0x000000ffff0f7224 */ /* 0x000fe200078e0a16 */
[----:B------:R-:W-:-:S03]  /*1440*/  LOP3.LUT R13, R13, 0x800000, RZ, 0xfc, !PT ;  /* 0x008000000d0d7812 */ /* 0x000fc600078efcff */
[----:B------:R-:W-:Y:S02]  /*1450*/  FSETP.NEU.FTZ.AND P0, PT, R5, R14, PT ;  /* 0x0000000e0500720b */ /* 0x000fe40003f1d000 */
[----:B------:R-:W-:Y:S02]  /*1460*/  SHF.L.U32 R16, R13, R16, RZ ;  /* 0x000000100d107219 */ /* 0x000fe400000006ff */
[----:B------:R-:W-:Y:S02]  /*1470*/  SEL R14, R15, RZ, P2 ;  /* 0x000000ff0f0e7207 */ /* 0x000fe40001000000 */
[----:B------:R-:W-:Y:S02]  /*1480*/  ISETP.NE.AND P1, PT, R16, RZ, P1 ;  /* 0x000000ff1000720c */ /* 0x000fe40000f25270 */
[----:B------:R-:W-:Y:S02]  /*1490*/  SHF.R.U32.HI R14, RZ, R14, R13 ;  /* 0x0000000eff0e7219 */ /* 0x000fe4000001160d */
[----:B------:R-:W-:-:S02]  /*14a0*/  PLOP3.LUT P0, PT, P0, P1, PT, 0xf8, 0x8f ;  /* 0x00000000008f781c */ /* 0x000fc40000703f70 */
[----:B------:R-:W-:Y:S02]  /*14b0*/  SHF.R.U32.HI R16, RZ, 0x1, R14 ;  /* 0x00000001ff107819 */ /* 0x000fe4000001160e */
[----:B------:R-:W-:-:S04]  /*14c0*/  SEL R5, RZ, 0x1, !P0 ;  /* 0x00000001ff057807 */ /* 0x000fc80004000000 */
[----:B------:R-:W-:-:S04]  /*14d0*/  LOP3.LUT R5, R5, 0x1, R16, 0xf8, !PT ;  /* 0x0000000105057812 */ /* 0x000fc800078ef810 */
[----:B------:R-:W-:-:S05]  /*14e0*/  LOP3.LUT R5, R5, R14, RZ, 0xc0, !PT ;  /* 0x0000000e05057212 */ /* 0x000fca00078ec0ff */
[----:B------:R-:W-:-:S05]  /*14f0*/  IMAD.IADD R5, R16, 0x1, R5 ;  /* 0x0000000110057824 */ /* 0x000fca00078e0205 */
[----:B------:R-:W-:Y:S01]  /*1500*/  LOP3.LUT R0, R5, R0, RZ, 0xfc, !PT ;  /* 0x0000000005007212 */ /* 0x000fe200078efcff */
[----:B------:R-:W-:Y:S06]  /*1510*/  BRA `(.L_x_23) ;  /* 0x0000000000107947 */ /* 0x000fec0003800000 */
.L_x_22:
[----:B------:R-:W-:-:S04]  /*1520*/  LOP3.LUT R0, R0, 0x80000000, RZ, 0xc0, !PT ;  /* 0x8000000000007812 */ /* 0x000fc800078ec0ff */
[----:B------:R-:W-:Y:S01]  /*1530*/  LOP3.LUT R0, R0, 0x7f800000, RZ, 0xfc, !PT ;  /* 0x7f80000000007812 */ /* 0x000fe200078efcff */
[----:B------:R-:W-:Y:S06]  /*1540*/  BRA `(.L_x_23) ;  /* 0x0000000000047947 */ /* 0x000fec0003800000 */
.L_x_21:
[----:B------:R-:W-:-:S07]  /*1550*/  IMAD R0, R16, 0x800000, R0 ;  /* 0x0080000010007824 */ /* 0x000fce00078e0200 */
.L_x_23:
[----:B------:R-:W-:Y:S05]  /*1560*/  BSYNC.RECONVERGENT B2 ;  /* 0x0000000000027941 */ /* 0x000fea0003800200 */
.L_x_20:
[----:B------:R-:W-:Y:S05]  /*1570*/  BRA `(.L_x_24) ;  /* 0x0000000000207947 */ /* 0x000fea0003800000 */
.L_x_19:
[----:B------:R-:W-:-:S04]  /*1580*/  LOP3.LUT R0, R15, 0x80000000, R14, 0x48, !PT ;  /* 0x800000000f007812 */ /* 0x000fc800078e480e */
[----:B------:R-:W-:Y:S01]  /*1590*/  LOP3.LUT R0, R0, 0x7f800000, RZ, 0xfc, !PT ;  /* 0x7f80000000007812 */ /* 0x000fe200078efcff */
[----:B------:R-:W-:Y:S06]  /*15a0*/  BRA `(.L_x_24) ;  /* 0x0000000000147947 */ /* 0x000fec0003800000 */
.L_x_18:
[----:B------:R-:W-:Y:S01]  /*15b0*/  LOP3.LUT R0, R15, 0x80000000, R14, 0x48, !PT ;  /* 0x800000000f007812 */ /* 0x000fe200078e480e */
[----:B------:R-:W-:Y:S06]  /*15c0*/  BRA `(.L_x_24) ;  /* 0x00000000000c7947 */ /* 0x000fec0003800000 */
.L_x_17:
[----:B------:R-:W0:Y:S01]  /*15d0*/  MUFU.RSQ R0, -QNAN ;  /* 0xffc0000000007908 */ /* 0x000e220000001400 */
[----:B------:R-:W-:Y:S05]  /*15e0*/  BRA `(.L_x_24) ;  /* 0x0000000000047947 */ /* 0x000fea0003800000 */
.L_x_16:
[----:B------:R-:W-:-:S07]  /*15f0*/  FADD.FTZ R0, R0, R3 ;  /* 0x0000000300007221 */ /* 0x000fce0000010000 */
.L_x_24:
[----:B------:R-:W-:Y:S05]  /*1600*/  BSYNC.RECONVERGENT B1 ;  /* 0x0000000000017941 */ /* 0x000fea0003800200 */
.L_x_14:
[----:B------:R-:W-:-:S04]  /*1610*/  IMAD.MOV.U32 R13, RZ, RZ, 0x0 ;  /* 0x00000000ff0d7424 */ /* 0x000fc800078e00ff */
[----:B0-----:R-:W-:Y:S05]  /*1620*/  RET.REL.NODEC R12 `(_Z12create_nodesiP6Node_tS0_) ;  /* 0xffffffe80c747950 */ /* 0x001fea0003c3ffff */
        .type           $_Z12create_nodesiP6Node_tS0_$__internal_trig_reduction_slowpathd,@function
        .size           $_Z12create_nodesiP6Node_tS0_$__internal_trig_reduction_slowpathd,(.L_x_40 - $_Z12create_nodesiP6Node_tS0_$__internal_trig_reduction_slowpathd)
$_Z12create_nodesiP6Node_tS0_$__internal_trig_reduction_slowpathd:
[--C-:B------:R-:W-:Y:S01]  /*1630*/  SHF.R.U32.HI R6, RZ, 0x14, R5.reuse ;  /* 0x00000014ff067819 */ /* 0x100fe20000011605 */
[----:B------:R-:W-:Y:S02]  /*1640*/  IMAD.MOV.U32 R13, RZ, RZ, R5 ;  /* 0x000000ffff0d7224 */ /* 0x000fe400078e0005 */
[----:B------:R-:W-:Y:S01]  /*1650*/  IMAD.MOV.U32 R7, RZ, RZ, RZ ;  /* 0x000000ffff077224 */ /* 0x000fe200078e00ff */
[----:B------:R-:W-:-:S04]  /*1660*/  LOP3.LUT R8, R6, 0x7ff, RZ, 0xc0, !PT ;  /* 0x000007ff06087812 */ /* 0x000fc800078ec0ff */
[----:B------:R-:W-:-:S13]  /*1670*/  ISETP.NE.AND P0, PT, R8, 0x7ff, PT ;  /* 0x000007ff0800780c */ /* 0x000fda0003f05270 */
[----:B------:R-:W-:Y:S05]  /*1680*/  @!P0 BRA `(.L_x_25) ;  /* 0x0000000800448947 */ /* 0x000fea0003800000 */
[----:B------:R-:W-:Y:S01]  /*1690*/  VIADD R8, R8, 0xfffffc00 ;  /* 0xfffffc0008087836 */ /* 0x000fe20000000000 */
[----:B------:R-:W-:Y:S01]  /*16a0*/  BSSY.RECONVERGENT B1, `(.L_x_26) ;  /* 0x000002e000017945 */ /* 0x000fe20003800200 */
[----:B------:R-:W-:-:S03]  /*16b0*/  CS2R R10, SRZ ;  /* 0x00000000000a7805 */ /* 0x000fc6000001ff00 */
[----:B------:R-:W-:Y:S02]  /*16c0*/  SHF.R.U32.HI R7, RZ, 0x6, R8 ;  /* 0x00000006ff077819 */ /* 0x000fe40000011608 */
[----:B------:R-:W-:Y:S02]  /*16d0*/  ISETP.GE.U32.AND P0, PT, R8, 0x80, PT ;  /* 0x000000800800780c */ /* 0x000fe40003f06070 */
[C---:B------:R-:W-:Y:S02]  /*16e0*/  IADD3 R14, PT, PT, -R7.reuse, 0x13, RZ ;  /* 0x00000013070e7810 */ /* 0x040fe40007ffe1ff */
[----:B------:R-:W-:Y:S02]  /*16f0*/  IADD3 R25, PT, PT, -R7, 0xf, RZ ;  /* 0x0000000f07197810 */ /* 0x000fe40007ffe1ff */
[----:B------:R-:W-:-:S04]  /*1700*/  SEL R14, R14, 0x12, P0 ;  /* 0x000000120e0e7807 */ /* 0x000fc80000000000 */
[----:B------:R-:W-:-:S13]  /*1710*/  ISETP.GE.AND P0, PT, R25, R14, PT ;  /* 0x0000000e1900720c */ /* 0x000fda0003f06270 */
[----:B------:R-:W-:Y:S05]  /*1720*/  @P0 BRA `(.L_x_27) ;  /* 0x0000000000940947 */ /* 0x000fea0003800000 */
[----:B------:R-:W0:Y:S01]  /*1730*/  LDC.64 R8, c[0x0][0x358] ;  /* 0x0000d600ff087b82 */ /* 0x000e220000000a00 */
[C---:B------:R-:W-:Y:S01]  /*1740*/  SHF.L.U64.HI R15, R12.reuse, 0xb, R13 ;  /* 0x0000000b0c0f7819 */ /* 0x040fe2000001020d */
[----:B------:R-:W-:Y:S01]  /*1750*/  BSSY.RECONVERGENT B2, `(.L_x_28) ;  /* 0x0000021000027945 */ /* 0x000fe20003800200 */
[----:B------:R-:W-:Y:S01]  /*1760*/  IMAD.SHL.U32 R23, R12, 0x800, RZ ;  /* 0x000008000c177824 */ /* 0x000fe200078e00ff */
[----:B------:R-:W-:Y:S01]  /*1770*/  IADD3 R22, PT, PT, RZ, -R7, -R14 ;  /* 0x80000007ff167210 */ /* 0x000fe20007ffe80e */
[----:B------:R-:W-:Y:S01]  /*1780*/  IMAD.MOV.U32 R16, RZ, RZ, RZ ;  /* 0x000000ffff107224 */ /* 0x000fe200078e00ff */
[----:B------:R-:W-:Y:S02]  /*1790*/  CS2R R10, SRZ ;  /* 0x00000000000a7805 */ /* 0x000fe4000001ff00 */
[----:B------:R-:W-:-:S07]  /*17a0*/  LOP3.LUT R15, R15, 0x80000000, RZ, 0xfc, !PT ;  /* 0x800000000f0f7812 */ /* 0x000fce00078efcff */
.L_x_29:
[----:B------:R-:W1:Y:S01]  /*17b0*/  LDC.64 R12, c[0x4][RZ] ;  /* 0x01000000ff0c7b82 */ /* 0x000e620000000a00 */
[----:B0-----:R-:W-:Y:S02]  /*17c0*/  R2UR UR8, R8 ;  /* 0x00000000080872ca */ /* 0x001fe400000e0000 */
[----:B------:R-:W-:Y:S01]  /*17d0*/  R2UR UR9, R9 ;  /* 0x00000000090972ca */ /* 0x000fe200000e0000 */
[----:B-1----:R-:W-:-:S12]  /*17e0*/  IMAD.WIDE R12, R25, 0x8, R12 ;  /* 0x00000008190c7825 */ /* 0x002fd800078e020c */
[----:B------:R-:W2:Y:S01]  /*17f0*/  LDG.E.64.CONSTANT R12, desc[UR8][R12.64] ;  /* 0x000000080c0c7981 */ /* 0x000ea2000c1e9b00 */
[----:B------:R-:W-:Y:S02]  /*1800*/  VIADD R22, R22, 0x1 ;  /* 0x0000000116167836 */ /* 0x000fe40000000000 */
[----:B------:R-:W-:Y:S02]  /*1810*/  VIADD R25, R25, 0x1 ;  /* 0x0000000119197836 */ /* 0x000fe40000000000 */
[----:B--2---:R-:W-:-:S04]  /*1820*/  IMAD.WIDE.U32 R10, P2, R12, R23, R10 ;  /* 0x000000170c0a7225 */ /* 0x004fc8000784000a */
[----:B------:R-:W-:Y:S02]  /*1830*/  IMAD R27, R12, R15, RZ ;  /* 0x0000000f0c1b7224 */ /* 0x000fe400078e02ff */
[CC--:B------:R-:W-:Y:S02]  /*1840*/  IMAD R24, R13.reuse, R23.reuse, RZ ;  /* 0x000000170d187224 */ /* 0x0c0fe400078e02ff */
[----:B------:R-:W-:Y:S01]  /*1850*/  IMAD.HI.U32 R29, R13, R23, RZ ;  /* 0x000000170d1d7227 */ /* 0x000fe200078e00ff */
[----:B------:R-:W-:-:S03]  /*1860*/  IADD3 R11, P0, PT, R27, R11, RZ ;  /* 0x0000000b1b0b7210 */ /* 0x000fc60007f1e0ff */
[----:B------:R-:W-:Y:S01]  /*1870*/  IMAD R27, R16, 0x8, R1 ;  /* 0x00000008101b7824 */ /* 0x000fe200078e0201 */
[----:B------:R-:W-:Y:S01]  /*1880*/  IADD3 R11, P1, PT, R24, R11, RZ ;  /* 0x0000000b180b7210 */ /* 0x000fe20007f3e0ff */
[----:B------:R-:W-:-:S04]  /*1890*/  IMAD.HI.U32 R24, R12, R15, RZ ;  /* 0x0000000f0c187227 */ /* 0x000fc800078e00ff */
[----:B------:R-:W-:Y:S01]  /*18a0*/  IMAD.X R12, RZ, RZ, R24, P2 ;  /* 0x000000ffff0c7224 */ /* 0x000fe200010e0618 */
[----:B------:R0:W-:Y:S01]  /*18b0*/  STL.64 [R27], R10 ;  /* 0x0000000a1b007387 */ /* 0x0001e20000100a00 */
[----:B------:R-:W-:-:S03]  /*18c0*/  IMAD.HI.U32 R24, R13, R15, RZ ;  /* 0x0000000f0d187227 */ /* 0x000fc600078e00ff */
[----:B------:R-:W-:Y:S01]  /*18d0*/  IADD3.X R12, P0, PT, R29, R12, RZ, P0, !PT ;  /* 0x0000000c1d0c7210 */ /* 0x000fe2000071e4ff */
[----:B------:R-:W-:Y:S02]  /*18e0*/  IMAD R13, R13, R15, RZ ;  /* 0x0000000f0d0d7224 */ /* 0x000fe400078e02ff */
[----:B------:R-:W-:-:S03]  /*18f0*/  VIADD R16, R16, 0x1 ;  /* 0x0000000110107836 */ /* 0x000fc60000000000 */
[----:B------:R-:W-:Y:S01]  /*1900*/  IADD3.X R13, P1, PT, R13, R12, RZ, P1, !PT ;  /* 0x0000000c0d0d7210 */ /* 0x000fe20000f3e4ff */
[----:B------:R-:W-:Y:S01]  /*1910*/  IMAD.X R12, RZ, RZ, R24, P0 ;  /* 0x000000ffff0c7224 */ /* 0x000fe200000e0618 */
[----:B------:R-:W-:-:S03]  /*1920*/  ISETP.NE.AND P0, PT, R22, -0xf, PT ;  /* 0xfffffff11600780c */ /* 0x000fc60003f05270 */
[----:B0-----:R-:W-:Y:S02]  /*1930*/  IMAD.X R11, RZ, RZ, R12, P1 ;  /* 0x000000ffff0b7224 */ /* 0x001fe400008e060c */
[----:B------:R-:W-:-:S08]  /*1940*/  IMAD.MOV.U32 R10, RZ, RZ, R13 ;  /* 0x000000ffff0a7224 */ /* 0x000fd000078e000d */
[----:B------:R-:W-:Y:S05]  /*1950*/  @P0 BRA `(.L_x_29) ;  /* 0xfffffffc00940947 */ /* 0x000fea000383ffff */
[----:B------:R-:W-:Y:S05]  /*1960*/  BSYNC.RECONVERGENT B2 ;  /* 0x0000000000027941 */ /* 0x000fea0003800200 */
.L_x_28:
[----:B------:R-:W-:-:S07]  /*1970*/  IMAD.MOV.U32 R25, RZ, RZ, R14 ;  /* 0x000000ffff197224 */ /* 0x000fce00078e000e */
.L_x_27:
[----:B------:R-:W-:Y:S05]  /*1980*/  BSYNC.RECONVERGENT B1 ;  /* 0x0000000000017941 */ /* 0x000fea0003800200 */
.L_x_26:
[----:B------:R-:W-:Y:S01]  /*1990*/  LOP3.LUT P0, R29, R6, 0x3f, RZ, 0xc0, !PT ;  /* 0x0000003f061d7812 */ /* 0x000fe2000780c0ff */
[----:B------:R-:W-:-:S04]  /*19a0*/  IMAD.IADD R6, R7, 0x1, R25 ;  /* 0x0000000107067824 */ /* 0x000fc800078e0219 */
[----:B------:R-:W-:-:S05]  /*19b0*/  IMAD.U32 R16, R6, 0x8, R1 ;  /* 0x0000000806107824 */ /* 0x000fca00078e0001 */
[----:B------:R0:W-:Y:S04]  /*19c0*/  STL.64 [R16+-0x78], R10 ;  /* 0xffff880a10007387 */ /* 0x0001e80000100a00 */
[----:B------:R-:W2:Y:S04]  /*19d0*/  @P0 LDL.64 R14, [R1+0x8] ;  /* 0x00000800010e0983 */ /* 0x000ea80000100a00 */
[----:B------:R-:W3:Y:S04]  /*19e0*/  LDL.64 R8, [R1+0x10] ;  /* 0x0000100001087983 */ /* 0x000ee80000100a00 */
[----:B------:R-:W4:Y:S01]  /*19f0*/  LDL.64 R6, [R1+0x18] ;  /* 0x0000180001067983 */ /* 0x000f220000100a00 */
[----:B------:R-:W-:Y:S01]  /*1a00*/  @P0 LOP3.LUT R12, R29, 0x3f, RZ, 0x3c, !PT ;  /* 0x0000003f1d0c0812 */ /* 0x000fe200078e3cff */
[----:B------:R-:W-:Y:S01]  /*1a10*/  BSSY.RECONVERGENT B1, `(.L_x_30) ;  /* 0x0000034000017945 */ /* 0x000fe20003800200 */
[----:B--2---:R-:W-:-:S02]  /*1a20*/  @P0 SHF.R.U64 R13, R14, 0x1, R15 ;  /* 0x000000010e0d0819 */ /* 0x004fc4000000120f */
[----:B------:R-:W-:Y:S02]  /*1a30*/  @P0 SHF.R.U32.HI R15, RZ, 0x1, R15 ;  /* 0x00000001ff0f0819 */ /* 0x000fe4000001160f */
[CC--:B---3--:R-:W-:Y:S02]  /*1a40*/  @P0 SHF.L.U32 R23, R8.reuse, R29.reuse, RZ ;  /* 0x0000001d08170219 */ /* 0x0c8fe400000006ff */
[----:B0-----:R-:W-:Y:S02]  /*1a50*/  @P0 SHF.R.U64 R10, R13, R12, R15 ;  /* 0x0000000c0d0a0219 */ /* 0x001fe4000000120f */
[--C-:B------:R-:W-:Y:S02]  /*1a60*/  @P0 SHF.R.U32.HI R27, RZ, 0x1, R9.reuse ;  /* 0x00000001ff1b0819 */ /* 0x100fe40000011609 */
[C-C-:B------:R-:W-:Y:S02]  /*1a70*/  @P0 SHF.R.U64 R25, R8.reuse, 0x1, R9.reuse ;  /* 0x0000000108190819 */ /* 0x140fe40000001209 */
[----:B------:R-:W-:-:S02]  /*1a80*/  @P0 SHF.L.U64.HI R14, R8, R29, R9 ;  /* 0x0000001d080e0219 */ /* 0x000fc40000010209 */
[----:B------:R-:W-:Y:S02]  /*1a90*/  @P0 SHF.R.U32.HI R11, RZ, R12, R15 ;  /* 0x0000000cff0b0219 */ /* 0x000fe4000001160f */
[----:B------:R-:W-:Y:S02]  /*1aa0*/  @P0 LOP3.LUT R8, R23, R10, RZ, 0xfc, !PT ;  /* 0x0000000a17080212 */ /* 0x000fe400078efcff */
[----:B----4-:R-:W-:Y:S02]  /*1ab0*/  @P0 SHF.L.U32 R13, R6, R29, RZ ;  /* 0x0000001d060d0219 */ /* 0x010fe400000006ff */
[----:B------:R-:W-:Y:S02]  /*1ac0*/  @P0 SHF.R.U64 R16, R25, R12, R27 ;  /* 0x0000000c19100219 */ /* 0x000fe4000000121b */
[----:B------:R-:W-:Y:S01]  /*1ad0*/  @P0 LOP3.LUT R9, R14, R11, RZ, 0xfc, !PT ;  /* 0x0000000b0e090212 */ /* 0x000fe200078efcff */
[----:B------:R-:W-:Y:S01]  /*1ae0*/  IMAD.SHL.U32 R11, R8, 0x4, RZ ;  /* 0x00000004080b7824 */ /* 0x000fe200078e00ff */
[----:B------:R-:W-:-:S02]  /*1af0*/  @P0 SHF.L.U64.HI R29, R6, R29, R7 ;  /* 0x0000001d061d0219 */ /* 0x000fc40000010207 */
[----:B------:R-:W-:Y:S02]  /*1b00*/  @P0 SHF.R.U32.HI R12, RZ, R12, R27 ;  /* 0x0000000cff0c0219 */ /* 0x000fe4000001161b */
[----:B------:R-:W-:Y:S02]  /*1b10*/  @P0 LOP3.LUT R6, R13, R16, RZ, 0xfc, !PT ;  /* 0x000000100d060212 */ /* 0x000fe400078efcff */
[----:B------:R-:W-:Y:S02]  /*1b20*/  SHF.L.U64.HI R8, R8, 0x2, R9 ;  /* 0x0000000208087819 */ /* 0x000fe40000010209 */
[----:B------:R-:W-:Y:S02]  /*1b30*/  @P0 LOP3.LUT R7, R29, R12, RZ, 0xfc, !PT ;  /* 0x0000000c1d070212 */ /* 0x000fe400078efcff */
[----:B------:R-:W-:Y:S02]  /*1b40*/  SHF.L.W.U32.HI R9, R9, 0x2, R6 ;  /* 0x0000000209097819 */ /* 0x000fe40000010e06 */
[----:B------:R-:W-:-:S02]  /*1b50*/  IADD3 RZ, P0, PT, RZ, -R11, RZ ;  /* 0x8000000bffff7210 */ /* 0x000fc40007f1e0ff */
[----:B------:R-:W-:Y:S02]  /*1b60*/  LOP3.LUT R10, RZ, R8, RZ, 0x33, !PT ;  /* 0x00000008ff0a7212 */ /* 0x000fe400078e33ff */
[----:B------:R-:W-:Y:S02]  /*1b70*/  SHF.L.W.U32.HI R6, R6, 0x2, R7 ;  /* 0x0000000206067819 */ /* 0x000fe40000010e07 */
[----:B------:R-:W-:Y:S02]  /*1b80*/  LOP3.LUT R12, RZ, R9, RZ, 0x33, !PT ;  /* 0x00000009ff0c7212 */ /* 0x000fe400078e33ff */
[----:B------:R-:W-:Y:S02]  /*1b90*/  IADD3.X R15, P0, PT, RZ, R10, RZ, P0, !PT ;  /* 0x0000000aff0f7210 */ /* 0x000fe4000071e4ff */
[----:B------:R-:W-:Y:S02]  /*1ba0*/  LOP3.LUT R10, RZ, R6, RZ, 0x33, !PT ;  /* 0x00000006ff0a7212 */ /* 0x000fe400078e33ff */
[----:B------:R-:W-:-:S02]  /*1bb0*/  IADD3.X R12, P1, PT, RZ, R12, RZ, P0, !PT ;  /* 0x0000000cff0c7210 */ /* 0x000fc4000073e4ff */
[----:B------:R-:W-:-:S03]  /*1bc0*/  ISETP.GT.U32.AND P2, PT, R9, -0x1, PT ;  /* 0xffffffff0900780c */ /* 0x000fc60003f44070 */
[----:B------:R-:W-:Y:S01]  /*1bd0*/  IMAD.X R13, RZ, RZ, R10, P1 ;  /* 0x000000ffff0d7224 */ /* 0x000fe200008e060a */
[----:B------:R-:W-:-:S04]  /*1be0*/  ISETP.GT.AND.EX P0, PT, R6, -0x1, PT, P2 ;  /* 0xffffffff0600780c */ /* 0x000fc80003f04320 */
[----:B------:R-:W-:Y:S02]  /*1bf0*/  SEL R10, R6, R13, P0 ;  /* 0x0000000d060a7207 */ /* 0x000fe40000000000 */
[----:B------:R-:W-:Y:S02]  /*1c00*/  SEL R13, R9, R12, P0 ;  /* 0x0000000c090d7207 */ /* 0x000fe40000000000 */
[----:B------:R-:W-:Y:S02]  /*1c10*/  ISETP.NE.U32.AND P1, PT, R10, RZ, PT ;  /* 0x000000ff0a00720c */ /* 0x000fe40003f25070 */
[----:B------:R-:W-:Y:S02]  /*1c20*/  SEL R16, R8, R15, P0 ;  /* 0x0000000f08107207 */ /* 0x000fe40000000000 */
[----:B------:R-:W-:Y:S01]  /*1c30*/  SEL R9, R13, R10, !P1 ;  /* 0x0000000a0d097207 */ /* 0x000fe20004800000 */
[----:B------:R-:W-:-:S05]  /*1c40*/  @!P0 IMAD.MOV R11, RZ, RZ, -R11 ;  /* 0x000000ffff0b8224 */ /* 0x000fca00078e0a0b */
[----:B------:R-:W0:Y:S02]  /*1c50*/  FLO.U32 R9, R9 ;  /* 0x0000000900097300 */ /* 0x000e2400000e0000 */
[C---:B0-----:R-:W-:Y:S02]  /*1c60*/  IADD3 R14, PT, PT, -R9.reuse, 0x1f, RZ ;  /* 0x0000001f090e7810 */ /* 0x041fe40007ffe1ff */
[----:B------:R-:W-:-:S03]  /*1c70*/  IADD3 R12, PT, PT, -R9, 0x3f, RZ ;  /* 0x0000003f090c7810 */ /* 0x000fc60007ffe1ff */
[----:B------:R-:W-:-:S05]  /*1c80*/  @P1 IMAD.MOV R12, RZ, RZ, R14 ;  /* 0x000000ffff0c1224 */ /* 0x000fca00078e020e */
[----:B------:R-:W-:-:S13]  /*1c90*/  ISETP.NE.AND P1, PT, R12, RZ, PT ;  /* 0x000000ff0c00720c */ /* 0x000fda0003f25270 */
[----:B------:R-:W-:Y:S05]  /*1ca0*/  @!P1 BRA `(.L_x_31) ;  /* 0x0000000000289947 */ /* 0x000fea0003800000 */
[C---:B------:R-:W-:Y:S02]  /*1cb0*/  LOP3.LUT R8, R12.reuse, 0x3f, RZ, 0xc0, !PT ;  /* 0x0000003f0c087812 */ /* 0x040fe400078ec0ff */
[--C-:B------:R-:W-:Y:S02]  /*1cc0*/  SHF.R.U64 R14, R11, 0x1, R16.reuse ;  /* 0x000000010b0e7819 */ /* 0x100fe40000001210 */
[----:B------:R-:W-:Y:S02]  /*1cd0*/  SHF.R.U32.HI R16, RZ, 0x1, R16 ;  /* 0x00000001ff107819 */ /* 0x000fe40000011610 */
[----:B------:R-:W-:Y:S02]  /*1ce0*/  LOP3.LUT R9, R12, 0x3f, RZ, 0xc, !PT ;  /* 0x0000003f0c097812 */ /* 0x000fe400078e0cff */
[CC--:B------:R-:W-:Y:S02]  /*1cf0*/  SHF.L.U64.HI R10, R13.reuse, R8.reuse, R10 ;  /* 0x000000080d0a7219 */ /* 0x0c0fe4000001020a */
[----:B------:R-:W-:-:S02]  /*1d00*/  SHF.L.U32 R8, R13, R8, RZ ;  /* 0x000000080d087219 */ /* 0x000fc400000006ff */
[-CC-:B------:R-:W-:Y:S02]  /*1d10*/  SHF.R.U64 R13, R14, R9.reuse, R16.reuse ;  /* 0x000000090e0d7219 */ /* 0x180fe40000001210 */
[----:B------:R-:W-:Y:S02]  /*1d20*/  SHF.R.U32.HI R9, RZ, R9, R16 ;  /* 0x00000009ff097219 */ /* 0x000fe40000011610 */
[----:B------:R-:W-:Y:S02]  /*1d30*/  LOP3.LUT R13, R8, R13, RZ, 0xfc, !PT ;  /* 0x0000000d080d7212 */ /* 0x000fe400078efcff */
[----:B------:R-:W-:-:S07]  /*1d40*/  LOP3.LUT R10, R10, R9, RZ, 0xfc, !PT ;  /* 0x000000090a0a7212 */ /* 0x000fce00078efcff */
.L_x_31:
[----:B------:R-:W-:Y:S05]  /*1d50*/  BSYNC.RECONVERGENT B1 ;  /* 0x0000000000017941 */ /* 0x000fea0003800200 */
.L_x_30:
[----:B------:R-:W-:Y:S01]  /*1d60*/  IMAD.WIDE.U32 R14, R13, 0x2168c235, RZ ;  /* 0x2168c2350d0e7825 */ /* 0x000fe200078e00ff */
[----:B------:R-:W-:-:S03]  /*1d70*/  SHF.R.U32.HI R7, RZ, 0x1e, R7 ;  /* 0x0000001eff077819 */ /* 0x000fc60000011607 */
[----:B------:R-:W-:Y:S01]  /*1d80*/  IMAD.MOV.U32 R8, RZ, RZ, R15 ;  /* 0x000000ffff087224 */ /* 0x000fe200078e000f */
[----:B------:R-:W-:Y:S01]  /*1d90*/  IADD3 RZ, P1, PT, R14, R14, RZ ;  /* 0x0000000e0eff7210 */ /* 0x000fe20007f3e0ff */
[----:B------:R-:W-:Y:S01]  /*1da0*/  IMAD.MOV.U32 R9, RZ, RZ, RZ ;  /* 0x000000ffff097224 */ /* 0x000fe200078e00ff */
[----:B------:R-:W-:Y:S01]  /*1db0*/  LEA.HI R7, R6, R7, RZ, 0x1 ;  /* 0x0000000706077211 */ /* 0x000fe200078f08ff */
[----:B------:R-:W-:-:S04]  /*1dc0*/  IMAD.HI.U32 R11, R10, -0x36f0255e, RZ ;  /* 0xc90fdaa20a0b7827 */ /* 0x000fc800078e00ff */
[----:B------:R-:W-:-:S04]  /*1dd0*/  IMAD.WIDE.U32 R8, R13, -0x36f0255e, R8 ;  /* 0xc90fdaa20d087825 */ /* 0x000fc800078e0008 */
[C---:B------:R-:W-:Y:S02]  /*1de0*/  IMAD R13, R10.reuse, -0x36f0255e, RZ ;  /* 0xc90fdaa20a0d7824 */ /* 0x040fe400078e02ff */
[----:B------:R-:W-:-:S04]  /*1df0*/  IMAD.WIDE.U32 R8, P2, R10, 0x2168c235, R8 ;  /* 0x2168c2350a087825 */ /* 0x000fc80007840008 */
[----:B------:R-:W-:Y:S01]  /*1e00*/  IMAD.X R10, RZ, RZ, R11, P2 ;  /* 0x000000ffff0a7224 */ /* 0x000fe200010e060b */
[----:B------:R-:W-:Y:S02]  /*1e10*/  IADD3 R9, P2, PT, R13, R9, RZ ;  /* 0x000000090d097210 */ /* 0x000fe40007f5e0ff */
[----:B------:R-:W-:Y:S02]  /*1e20*/  IADD3.X RZ, P1, PT, R8, R8, RZ, P1, !PT ;  /* 0x0000000808ff7210 */ /* 0x000fe40000f3e4ff */
[C---:B------:R-:W-:Y:S01]  /*1e30*/  ISETP.GT.U32.AND P3, PT, R9.reuse, RZ, PT ;  /* 0x000000ff0900720c */ /* 0x040fe20003f64070 */
[----:B------:R-:W-:Y:S01]  /*1e40*/  IMAD.X R10, RZ, RZ, R10, P2 ;  /* 0x000000ffff0a7224 */ /* 0x000fe200010e060a */
[----:B------:R-:W-:-:S04]  /*1e50*/  IADD3.X R8, P2, PT, R9, R9, RZ, P1, !PT ;  /* 0x0000000909087210 */ /* 0x000fc80000f5e4ff */
[C---:B------:R-:W-:Y:S01]  /*1e60*/  ISETP.GT.AND.EX P1, PT, R10.reuse, RZ, PT, P3 ;  /* 0x000000ff0a00720c */ /* 0x040fe20003f24330 */
[----:B------:R-:W-:-:S03]  /*1e70*/  IMAD.X R11, R10, 0x1, R10, P2 ;  /* 0x000000010a0b7824 */ /* 0x000fc600010e060a */
[----:B------:R-:W-:Y:S02]  /*1e80*/  SEL R8, R8, R9, P1 ;  /* 0x0000000908087207 */ /* 0x000fe40000800000 */
[----:B------:R-:W-:Y:S02]  /*1e90*/  SEL R9, R11, R10, P1 ;  /* 0x0000000a0b097207 */ /* 0x000fe40000800000 */
[----:B------:R-:W-:Y:S02]  /*1ea0*/  IADD3 R8, P2, PT, R8, 0x1, RZ ;  /* 0x0000000108087810 */ /* 0x000fe40007f5e0ff */
[----:B------:R-:W-:Y:S02]  /*1eb0*/  SEL R11, RZ, 0xffffffff, !P1 ;  /* 0xffffffffff0b7807 */ /* 0x000fe40004800000 */
[----:B------:R-:W-:Y:S01]  /*1ec0*/  LOP3.LUT P1, R5, R5, 0x80000000, RZ, 0xc0, !PT ;  /* 0x8000000005057812 */ /* 0x000fe2000782c0ff */
[----:B------:R-:W-:Y:S02]  /*1ed0*/  IMAD.X R9, RZ, RZ, R9, P2 ;  /* 0x000000ffff097224 */ /* 0x000fe400010e0609 */
[----:B------:R-:W-:Y:S01]  /*1ee0*/  IMAD.IADD R10, R11, 0x1, -R12 ;  /* 0x000000010b0a7824 */ /* 0x000fe200078e0a0c */
[----:B------:R-:W-:-:S02]  /*1ef0*/  @!P0 LOP3.LUT R5, R5, 0x80000000, RZ, 0x3c, !PT ;  /* 0x8000000005058812 */ /* 0x000fc400078e3cff */
[----:B------:R-:W-:-:S04]  /*1f00*/  SHF.R.U64 R8, R8, 0xa, R9 ;  /* 0x0000000a08087819 */ /* 0x000fc80000001209 */
[----:B------:R-:W-:-:S03]  /*1f10*/  IADD3 R8, P2, PT, R8, 0x1, RZ ;  /* 0x0000000108087810 */ /* 0x000fc60007f5e0ff */
[----:B------:R-:W-:Y:S01]  /*1f20*/  @P1 IMAD.MOV R7, RZ, RZ, -R7 ;  /* 0x000000ffff071224 */ /* 0x000fe200078e0a07 */
[----:B------:R-:W-:-:S04]  /*1f30*/  LEA.HI.X R9, R9, RZ, RZ, 0x16, P2 ;  /* 0x000000ff09097211 */ /* 0x000fc800010fb4ff */
[--C-:B------:R-:W-:Y:S01]  /*1f40*/  SHF.R.U64 R12, R8, 0x1, R9.reuse ;  /* 0x00000001080c7819 */ /* 0x100fe20000001209 */
[----:B------:R-:W-:Y:S01]  /*1f50*/  IMAD.SHL.U32 R8, R10, 0x100000, RZ ;  /* 0x001000000a087824 */ /* 0x000fe200078e00ff */
[----:B------:R-:W-:Y:S02]  /*1f60*/  SHF.R.U32.HI R9, RZ, 0x1, R9 ;  /* 0x00000001ff097819 */ /* 0x000fe40000011609 */
[----:B------:R-:W-:-:S04]  /*1f70*/  IADD3 R12, P2, P3, RZ, RZ, R12 ;  /* 0x000000ffff0c7210 */ /* 0x000fc80007b5e00c */
[----:B------:R-:W-:-:S04]  /*1f80*/  IADD3.X R6, PT, PT, R8, 0x3fe00000, R9, P2, P3 ;  /* 0x3fe0000008067810 */ /* 0x000fc800017e6409 */
[----:B------:R-:W-:-:S07]  /*1f90*/  LOP3.LUT R13, R6, R5, RZ, 0xfc, !PT ;  /* 0x00000005060d7212 */ /* 0x000fce00078efcff */
.L_x_25:
[----:B------:R-:W-:-:S04]  /*1fa0*/  IMAD.MOV.U32 R5, RZ, RZ, 0x0 ;  /* 0x00000000ff057424 */ /* 0x000fc800078e00ff */
[----:B------:R-:W-:Y:S05]  /*1fb0*/  RET.REL.NODEC R4 `(_Z12create_nodesiP6Node_tS0_) ;  /* 0xffffffe004107950 */ /* 0x000fea0003c3ffff */
.L_x_32:
[----:B------:R-:W-:-:S00]  /*1fc0*/  BRA `(.L_x_32) ;  /* 0xfffffffc00fc7947 */ /* 0x000fc0000383ffff */
[----:B------:R-:W-:-:S00]  /*1fd0*/  NOP ;  /* 0x0000000000007918 */ /* 0x000fc00000000000 */
        /* <DEDUP_REMOVED lines=10> */
.L_x_40:


//--------------------- .text._Z3addiPfS_         --------------------------
	.section	.text._Z3addiPfS_,"ax",@progbits
	.align	128
        .global         _Z3addiPfS_
        .type           _Z3addiPfS_,@function
        .size           _Z3addiPfS_,(.L_x_42 - _Z3addiPfS_)
        .other          _Z3addiPfS_,@"STO_CUDA_ENTRY STV_DEFAULT"
_Z3addiPfS_:
.text._Z3addiPfS_:
[----:B------:R-:W-:Y:S01]  /*0000*/  LDC R1, c[0x0][0x37c] ;  /* 0x0000df00ff017b82 */ /* 0x000fe20000000800 */
[----:B------:R-:W0:Y:S07]  /*0010*/  S2R R3, SR_TID.X ;  /* 0x0000000000037919 */ /* 0x000e2e0000002100 */
[----:B------:R-:W0:Y:S01]  /*0020*/  S2UR UR4, SR_CTAID.X ;  /* 0x00000000000479c3 */ /* 0x000e220000002500 */
[----:B------:R-:W1:Y:S07]  /*0030*/  LDCU UR6, c[0x0][0x380] ;  /* 0x00007000ff0677ac */ /* 0x000e6e0008000800 */
[----:B------:R-:W0:Y:S01]  /*0040*/  LDC R0, c[0x0][0x360] ;  /* 0x0000d800ff007b82 */ /* 0x000e220000000800 */
[----:B------:R-:W2:Y:S01]  /*0050*/  LDCU UR5, c[0x0][0x370] ;  /* 0x00006e00ff0577ac */ /* 0x000ea20008000800 */
[----:B0-----:R-:W-:-:S02]  /*0060*/  IMAD R3, R0, UR4, R3 ;  /* 0x0000000400037c24 */ /* 0x001fc4000f8e0203 */
[----:B--2---:R-:W-:-:S03]  /*0070*/  IMAD R0, R0, UR5, RZ ;  /* 0x0000000500007c24 */ /* 0x004fc6000f8e02ff */
[----:B-1----:R-:W-:-:S13]  /*0080*/  ISETP.GE.AND P0, PT, R3, UR6, PT ;  /* 0x0000000603007c0c */ /* 0x002fda000bf06270 */
[----:B------:R-:W-:Y:S05]  /*0090*/  @P0 EXIT ;  /* 0x000000000000094d */ /* 0x000fea0003800000 */
[----:B------:R-:W0:Y:S01]  /*00a0*/  I2F.U32.RP R8, R0 ;  /* 0x0000000000087306 */ /* 0x000e220000209000 */
[C---:B------:R-:W-:Y:S01]  /*00b0*/  IMAD.IADD R2, R0.reuse, 0x1, R3 ;  /* 0x0000000100027824 */ /* 0x040fe200078e0203 */
[----:B------:R-:W-:Y:S01]  /*00c0*/  IADD3 R9, PT, PT, RZ, -R0, RZ ;  /* 0x80000000ff097210 */ /* 0x000fe20007ffe0ff */
[----:B------:R-:W1:Y:S01]  /*00d0*/  LDCU.64 UR4, c[0x0][0x358] ;  /* 0x00006b00ff0477ac */ /* 0x000e620008000a00 */
[----:B------:R-:W-:Y:S01]  /*00e0*/  ISETP.NE.U32.AND P2, PT, R0, RZ, PT ;  /* 0x000000ff0000720c */ /* 0x000fe20003f45070 */
[----:B------:R-:W-:Y:S01]  /*00f0*/  BSSY.RECONVERGENT B0, `(.L_x_33) ;  /* 0x0000028000007945 */ /* 0x000fe20003800200 */
[C---:B------:R-:W-:Y:S02]  /*0100*/  ISETP.GE.AND P0, PT, R2.reuse, UR6, PT ;  /* 0x0000000602007c0c */ /* 0x040fe4000bf06270 */
[----:B------:R-:W-:Y:S02]  /*0110*/  VIMNMX R7, PT, PT, R2, UR6, !PT ;  /* 0x0000000602077c48 */ /* 0x000fe4000ffe0100 */
[----:B------:R-:W-:-:S04]  /*0120*/  SEL R6, RZ, 0x1, P0 ;  /* 0x00000001ff067807 */ /* 0x000fc80000000000 */
[----:B------:R-:W-:Y:S01]  /*0130*/  IADD3 R7, PT, PT, R7, -R2, -R6 ;  /* 0x8000000207077210 */ /* 0x000fe20007ffe806 */
[----:B0-----:R-:W0:Y:S02]  /*0140*/  MUFU.RCP R8, R8 ;  /* 0x0000000800087308 */ /* 0x001e240000001000 */
[----:B0-----:R-:W-:-:S06]  /*0150*/  IADD3 R4, PT, PT, R8, 0xffffffe, RZ ;  /* 0x0ffffffe08047810 */ /* 0x001fcc0007ffe0ff */
[----:B------:R0:W2:Y:S02]  /*0160*/  F2I.FTZ.U32.TRUNC.NTZ R5, R4 ;  /* 0x0000000400057305 */ /* 0x0000a4000021f000 */
[----:B0-----:R-:W-:Y:S02]  /*0170*/  HFMA2 R4, -RZ, RZ, 0, 0 ;  /* 0x00000000ff047431 */ /* 0x001fe400000001ff */
[----:B--2---:R-:W-:-:S04]  /*0180*/  IMAD R9, R9, R5, RZ ;  /* 0x0000000509097224 */ /* 0x004fc800078e02ff */
[----:B------:R-:W-:-:S06]  /*0190*/  IMAD.HI.U32 R8, R5, R9, R4 ;  /* 0x0000000905087227 */ /* 0x000fcc00078e0004 */
[----:B------:R-:W-:-:S05]  /*01a0*/  IMAD.HI.U32 R5, R8, R7, RZ ;  /* 0x0000000708057227 */ /* 0x000fca00078e00ff */
[----:B------:R-:W-:-:S05]  /*01b0*/  IADD3 R2, PT, PT, -R5, RZ, RZ ;  /* 0x000000ff05027210 */ /* 0x000fca0007ffe1ff */
[----:B------:R-:W-:-:S05]  /*01c0*/  IMAD R7, R0, R2, R7 ;  /* 0x0000000200077224 */ /* 0x000fca00078e0207 */
[----:B------:R-:W-:-:S13]  /*01d0*/  ISETP.GE.U32.AND P0, PT, R7, R0, PT ;  /* 0x000000000700720c */ /* 0x000fda0003f06070 */
[----:B------:R-:W-:Y:S01]  /*01e0*/  @P0 IMAD.IADD R7, R7, 0x1, -R0 ;  /* 0x0000000107070824 */ /* 0x000fe200078e0a00 */
[----:B------:R-:W-:-:S04]  /*01f0*/  @P0 IADD3 R5, PT, PT, R5, 0x1, RZ ;  /* 0x0000000105050810 */ /* 0x000fc80007ffe0ff */
[----:B------:R-:W-:-:S13]  /*0200*/  ISETP.GE.U32.AND P1, PT, R7, R0, PT ;  /* 0x000000000700720c */ /* 0x000fda0003f26070 */
[----:B------:R-:W-:Y:S02]  /*0210*/  @P1 IADD3 R5, PT, PT, R5, 0x1, RZ ;  /* 0x0000000105051810 */ /* 0x000fe40007ffe0ff */
[----:B------:R-:W-:-:S05]  /*0220*/  @!P2 LOP3.LUT R5, RZ, R0, RZ, 0x33, !PT ;  /* 0x00000000ff05a212 */ /* 0x000fca00078e33ff */
[----:B------:R-:W-:-:S05]  /*0230*/  IMAD.IADD R2, R6, 0x1, R5 ;  /* 0x0000000106027824 */ /* 0x000fca00078e0205 */
[C---:B------:R-:W-:Y:S02]  /*0240*/  LOP3.LUT R4, R2.reuse, 0x3, RZ, 0xc0, !PT ;  /* 0x0000000302047812 */ /* 0x040fe400078ec0ff */
[----:B------:R-:W-:Y:S02]  /*0250*/  ISETP.GE.U32.AND P1, PT, R2, 0x3, PT ;  /* 0x000000030200780c */ /* 0x000fe40003f26070 */
[----:B------:R-:W-:-:S13]  /*0260*/  ISETP.NE.AND P0, PT, R4, 0x3, PT ;  /* 0x000000030400780c */ /* 0x000fda0003f05270 */
[----:B-1----:R-:W-:Y:S05]  /*0270*/  @!P0 BRA `(.L_x_34) ;  /* 0x00000000003c8947 */ /* 0x002fea0003800000 */
[----:B------:R-:W0:Y:S01]  /*0280*/  LDC.64 R8, c[0x0][0x390] ;  /* 0x0000e400ff087b82 */ /* 0x000e220000000a00 */
[----:B------:R-:W-:-:S04]  /*0290*/  IADD3 R2, PT, PT, R2, 0x1, RZ ;  /* 0x0000000102027810 */ /* 0x000fc80007ffe0ff */
[----:B------:R-:W-:-:S03]  /*02a0*/  LOP3.LUT R2, R2, 0x3, RZ, 0xc0, !PT ;  /* 0x0000000302027812 */ /* 0x000fc600078ec0ff */
[----:B------:R-:W1:Y:S01]  /*02b0*/  LDC.64 R10, c[0x0][0x388] ;  /* 0x0000e200ff0a7b82 */ /* 0x000e620000000a00 */
[----:B------:R-:W-:-:S07]  /*02c0*/  IADD3 R2, PT, PT, -R2, RZ, RZ ;  /* 0x000000ff02027210 */ /* 0x000fce0007ffe1ff */
.L_x_35:
[----:B-1----:R-:W-:-:S04]  /*02d0*/  IMAD.WIDE R6, R3, 0x4, R10 ;  /* 0x0000000403067825 */ /* 0x002fc800078e020a */
[----:B0-2---:R-:W-:Y:S02]  /*02e0*/  IMAD.WIDE R4, R3, 0x4, R8 ;  /* 0x0000000403047825 */ /* 0x005fe400078e0208 */
[----:B------:R-:W2:Y:S04]  /*02f0*/  LDG.E R6, desc[UR4][R6.64] ;  /* 0x0000000406067981 */ /* 0x000ea8000c1e1900 */
[----:B------:R-:W2:Y:S01]  /*0300*/  LDG.E R13, desc[UR4][R4.64] ;  /* 0x00000004040d7981 */ /* 0x000ea2000c1e1900 */
[----:B------:R-:W-:Y:S01]  /*0310*/  VIADD R2, R2, 0x1 ;  /* 0x0000000102027836 */ /* 0x000fe20000000000 */
[----:B------:R-:W-:-:S04]  /*0320*/  IADD3 R3, PT, PT, R0, R3, RZ ;  /* 0x0000000300037210 */ /* 0x000fc80007ffe0ff */
[----:B------:R-:W-:Y:S01]  /*0330*/  ISETP.NE.AND P0, PT, R2, RZ, PT ;  /* 0x000000ff0200720c */ /* 0x000fe20003f05270 */
[----:B--2---:R-:W-:-:S05]  /*0340*/  FADD R13, R6, R13 ;  /* 0x0000000d060d7221 */ /* 0x004fca0000000000 */
[----:B------:R2:W-:Y:S07]  /*0350*/  STG.E desc[UR4][R4.64], R13 ;  /* 0x0000000d04007986 */ /* 0x0005ee000c101904 */
[----:B------:R-:W-:Y:S05]  /*0360*/  @P0 BRA `(.L_x_35) ;  /* 0xfffffffc00d80947 */ /* 0x000fea000383ffff */
.L_x_34:
[----:B------:R-:W-:Y:S05]  /*0370*/  BSYNC.RECONVERGENT B0 ;  /* 0x0000000000007941 */ /* 0x000fea0003800200 */
.L_x_33:
[----:B------:R-:W-:Y:S05]  /*0380*/  @!P1 EXIT ;  /* 0x000000000000994d */ /* 0x000fea0003800000 */
.L_x_36:
[----:B-12---:R-:W0:Y:S08]  /*0390*/  LDC.64 R4, c[0x0][0x388] ;  /* 0x0000e200ff047b82 */ /* 0x006e300000000a00 */
[----:B------:R-:W1:Y:S01]  /*03a0*/  LDC.64 R6, c[0x0][0x390] ;  /* 0x0000e400ff067b82 */ /* 0x000e620000000a00 */
[----:B0-----:R-:W-:-:S05]  /*03b0*/  IMAD.WIDE R12, R3, 0x4, R4 ;  /* 0x00000004030c7825 */ /* 0x001fca00078e0204 */
[----:B------:R-:W2:Y:S01]  /*03c0*/  LDG.E R2, desc[UR4][R12.64] ;  /* 0x000000040c027981 */ /* 0x000ea2000c1e1900 */
[----:B-1----:R-:W-:-:S05]  /*03d0*/  IMAD.WIDE R14, R3, 0x4, R6 ;  /* 0x00000004030e7825 */ /* 0x002fca00078e0206 */
[----:B------:R-:W2:Y:S01]  /*03e0*/  LDG.E R5, desc[UR4][R14.64] ;  /* 0x000000040e057981 */ /* 0x000ea2000c1e1900 */
[----:B------:R-:W-:-:S04]  /*03f0*/  IMAD.WIDE R6, R0, 0x4, R14 ;  /* 0x0000000400067825 */ /* 0x000fc800078e020e */
[----:B--2---:R-:W-:Y:S01]  /*0400*/  FADD R17, R2, R5 ;  /* 0x0000000502117221 */ /* 0x004fe20000000000 */
[----:B------:R-:W-:-:S04]  /*0410*/  IMAD.WIDE R4, R0, 0x4, R12 ;  /* 0x0000000400047825 */ /* 0x000fc800078e020c */
[----:B------:R0:W-:Y:S04]  /*0420*/  STG.E desc[UR4][R14.64], R17 ;  /* 0x000000110e007986 */ /* 0x0001e8000c101904 */
[----:B------:R-:W2:Y:S04]  /*0430*/  LDG.E R2, desc[UR4][R4.64] ;  /* 0x0000000404027981 */ /* 0x000ea8000c1e1900 */
[----:B------:R-:W2:Y:S01]  /*0440*/  LDG.E R9, desc[UR4][R6.64] ;  /* 0x0000000406097981 */ /* 0x000ea2000c1e1900 */
[----:B------:R-:W-:-:S04]  /*0450*/  IMAD.WIDE R10, R0, 0x4, R6 ;  /* 0x00000004000a7825 */ /* 0x000fc800078e0206 */
[----:B--2---:R-:W-:Y:S01]  /*0460*/  FADD R19, R2, R9 ;  /* 0x0000000902137221 */ /* 0x004fe20000000000 */
[----:B------:R-:W-:-:S04]  /*0470*/  IMAD.WIDE R8, R0, 0x4, R4 ;  /* 0x0000000400087825 */ /* 0x000fc800078e0204 */
[----:B------:R1:W-:Y:S04]  /*0480*/  STG.E desc[UR4][R6.64], R19 ;  /* 0x0000001306007986 */ /* 0x0003e8000c101904 */
[----:B------:R-:W2:Y:S04]  /*0490*/  LDG.E R2, desc[UR4][R8.64] ;  /* 0x0000000408027981 */ /* 0x000ea8000c1e1900 */
[----:B------:R-:W2:Y:S01]  /*04a0*/  LDG.E R13, desc[UR4][R10.64] ;  /* 0x000000040a0d7981 */ /* 0x000ea2000c1e1900 */
[----:B0-----:R-:W-:-:S04]  /*04b0*/  IMAD.WIDE R14, R0, 0x4, R10 ;  /* 0x00000004000e7825 */ /* 0x001fc800078e020a */
[----:B--2---:R-:W-:Y:S01]  /*04c0*/  FADD R21, R2, R13 ;  /* 0x0000000d02157221 */ /* 0x004fe20000000000 */
[----:B------:R-:W-:-:S04]  /*04d0*/  IMAD.WIDE R12, R0, 0x4, R8 ;  /* 0x00000004000c7825 */ /* 0x000fc800078e0208 */
[----:B------:R1:W-:Y:S04]  /*04e0*/  STG.E desc[UR4][R10.64], R21 ;  /* 0x000000150a007986 */ /* 0x0003e8000c101904 */
[----:B------:R-:W2:Y:S04]  /*04f0*/  LDG.E R12, desc[UR4][R12.64] ;  /* 0x000000040c0c7981 */ /* 0x000ea8000c1e1900 */
[----:B------:R-:W2:Y:S01]  /*0500*/  LDG.E R5, desc[UR4][R14.64] ;  /* 0x000000040e057981 */ /* 0x000ea2000c1e1900 */
[----:B------:R-:W-:-:S04]  /*0510*/  LEA R3, R0, R3, 0x2 ;  /* 0x0000000300037211 */ /* 0x000fc800078e10ff */
[----:B------:R-:W-:Y:S01]  /*0520*/  ISETP.GE.AND P0, PT, R3, UR6, PT ;  /* 0x0000000603007c0c */ /* 0x000fe2000bf06270 */
[----:B--2---:R-:W-:-:S05]  /*0530*/  FADD R5, R12, R5 ;  /* 0x000000050c057221 */ /* 0x004fca0000000000 */
[----:B------:R1:W-:Y:S07]  /*0540*/  STG.E desc[UR4][R14.64], R5 ;  /* 0x000000050e007986 */ /* 0x0003ee000c101904 */
[----:B------:R-:W-:Y:S05]  /*0550*/  @!P0 BRA `(.L_x_36) ;  /* 0xfffffffc008c8947 */ /* 0x000fea000383ffff */
[----:B------:R-:W-:Y:S05]  /*0560*/  EXIT ;  /* 0x000000000000794d */ /* 0x000fea0003800000 */
.L_x_37:
        /* <DEDUP_REMOVED lines=9> */
.L_x_42:


//--------------------- .nv.global.init           --------------------------
	.section	.nv.global.init,"aw",@progbits
	.align	16
.nv.global.init:
	.type		__cudart_sin_cos_coeffs,@object
	.size		__cudart_sin_cos_coeffs,(__cudart_i2opi_d - __cudart_sin_cos_coeffs)
__cudart_sin_cos_coeffs:
        /*0000*/ 	.byte	0x46, 0xd2, 0xb0, 0x2c, 0xf1, 0xe5, 0x5a, 0xbe, 0x92, 0xe3, 0xac, 0x69, 0xe3, 0x1d, 0xc7, 0x3e
        /*0010*/ 	.byte	0xa1, 0x62, 0xdb, 0x19, 0xa0, 0x01, 0x2a, 0xbf, 0x18, 0x08, 0x11, 0x11, 0x11, 0x11, 0x81, 0x3f
        /*0020*/ 	.byte	0x54, 0x55, 0x55, 0x55, 0x55, 0x55, 0xc5, 0xbf, 0x00, 0x00, 0x00, 0x00, 0x00, 0x00, 0x00, 0x00
        /*0030*/ 	.byte	0x00, 0x00, 0x00, 0x00, 0x00, 0x00, 0x00, 0x00, 0x64, 0x81, 0xfd, 0x20, 0x83, 0xff, 0xa8, 0xbd
        /*0040*/ 	.byte	0x28, 0x85, 0xef, 0xc1, 0xa7, 0xee, 0x21, 0x3e, 0xd9, 0xe6, 0x06, 0x8e, 0x4f, 0x7e, 0x92, 0xbe
        /*0050*/ 	.byte	0xe9, 0xbc, 0xdd, 0x19, 0xa0, 0x01, 0xfa, 0x3e, 0x47, 0x5d, 0xc1, 0x16, 0x6c, 0xc1, 0x56, 0xbf
        /*0060*/ 	.byte	0x51, 0x55, 0x55, 0x55, 0x55, 0x55, 0xa5, 0x3f, 0x00, 0x00, 0x00, 0x00, 0x00, 0x00, 0xe0, 0xbf
        /*0070*/ 	.byte	0x00, 0x00, 0x00, 0x00, 0x00, 0x00, 0xf0, 0x3f, 0x00, 0x00, 0x00, 0x00, 0x00, 0x00, 0x00, 0x00
	.type		__cudart_i2opi_d,@object
	.size		__cudart_i2opi_d,(.L_0 - __cudart_i2opi_d)
__cudart_i2opi_d:
        /* <DEDUP_REMOVED lines=9> */
.L_0:


//--------------------- .nv.shared.reserved.0     --------------------------
	.section	.nv.shared.reserved.0,"aw",@nobits
	.weak		__nv_reservedSMEM_offset_0_alias
	.size		__nv_reservedSMEM_offset_0_alias, 0, 64
	.other		__nv_reservedSMEM_offset_0_alias,@"STO_CUDA_RESERVED_SHARED STV_DEFAULT"
__nv_reservedSMEM_offset_0_alias:
	.zero		0
	.zero		64


//--------------------- .nv.constant0._Z12create_nodesiP6Node_tS0_ --------------------------
	.section	.nv.constant0._Z12create_nodesiP6Node_tS0_,"a",@progbits
	.sectionflags	@""
	.align	4
.nv.constant0._Z12create_nodesiP6Node_tS0_:
	.zero		920


//--------------------- .nv.constant0._Z3addiPfS_ --------------------------
	.section	.nv.constant0._Z3addiPfS_,"a",@progbits
	.sectionflags	@""
	.align	4
.nv.constant0._Z3addiPfS_:
	.zero		920


//--------------------- SYMBOLS --------------------------

	.type		.nv.reservedSmem.offset0,@object
	.size		.nv.reservedSmem.offset0,0x4
